//
// Generated by NVIDIA NVVM Compiler
//
// Compiler Build ID: CL-36424714
// Cuda compilation tools, release 13.0, V13.0.88
// Based on NVVM 20.0.0
//

.version 9.0
.target sm_100
.address_size 64

	// .globl	_Z8piKernelmiPiP17curandStateXORWOW
.global .align 4 .b8 precalc_xorwow_matrix[102400];
.global .align 4 .b8 precalc_xorwow_offset_matrix[102400];
.global .align 4 .b8 mrg32k3aM1[2304];
.global .align 4 .b8 mrg32k3aM2[2304];
.global .align 4 .b8 mrg32k3aM1SubSeq[2016];
.global .align 4 .b8 mrg32k3aM2SubSeq[2016];
.global .align 4 .b8 mrg32k3aM1Seq[2304];
.global .align 4 .b8 mrg32k3aM2Seq[2304];
.const .align 8 .b8 __cr_lgamma_table[72];

.visible .entry _Z8piKernelmiPiP17curandStateXORWOW(
	.param .u64 _Z8piKernelmiPiP17curandStateXORWOW_param_0,
	.param .u32 _Z8piKernelmiPiP17curandStateXORWOW_param_1,
	.param .u64 .ptr .align 1 _Z8piKernelmiPiP17curandStateXORWOW_param_2,
	.param .u64 .ptr .align 1 _Z8piKernelmiPiP17curandStateXORWOW_param_3
)
{
	.reg .pred 	%p<36>;
	.reg .b32 	%r<633>;
	.reg .b32 	%f<21>;
	.reg .b64 	%rd<22>;
	.reg .b64 	%fd<26>;

	ld.param.u64 	%rd10, [_Z8piKernelmiPiP17curandStateXORWOW_param_0];
	ld.param.u32 	%r260, [_Z8piKernelmiPiP17curandStateXORWOW_param_1];
	ld.param.u64 	%rd8, [_Z8piKernelmiPiP17curandStateXORWOW_param_2];
	ld.param.u64 	%rd9, [_Z8piKernelmiPiP17curandStateXORWOW_param_3];
	mov.u32 	%r261, %ctaid.x;
	mov.u32 	%r262, %ntid.x;
	mov.u32 	%r263, %tid.x;
	mad.lo.s32 	%r264, %r261, %r262, %r263;
	cvt.s64.s32 	%rd1, %r264;
	setp.lt.u64 	%p1, %rd10, %rd1;
	@%p1 bra 	$L__BB0_52;
	cvt.u32.u64 	%r265, %rd1;
	cvta.to.global.u64 	%rd11, %rd9;
	mad.lo.s64 	%rd2, %rd1, 48, %rd11;
	xor.b32  	%r266, %r265, -1429050551;
	mul.lo.s32 	%r1, %r266, 1099087573;
	setp.gt.s32 	%p2, %r265, -1;
	selp.b32 	%r2, -644748465, -1947113066, %p2;
	add.s32 	%r267, %r2, %r1;
	add.s32 	%r3, %r267, 6615241;
	add.s32 	%r511, %r1, 123456789;
	st.global.v2.u32 	[%rd2], {%r3, %r511};
	xor.b32  	%r510, %r1, 362436069;
	add.s32 	%r509, %r2, 521288629;
	st.global.v2.u32 	[%rd2+8], {%r510, %r509};
	xor.b32  	%r508, %r2, 88675123;
	add.s32 	%r507, %r1, 5783321;
	st.global.v2.u32 	[%rd2+16], {%r508, %r507};
	setp.eq.s32 	%p3, %r265, 0;
	@%p3 bra 	$L__BB0_43;
	mov.b32 	%r493, 0;
	mov.u64 	%rd13, precalc_xorwow_matrix;
	mov.u64 	%rd21, %rd1;
$L__BB0_3:
	and.b64  	%rd4, %rd21, 3;
	setp.eq.s64 	%p4, %rd4, 0;
	@%p4 bra 	$L__BB0_42;
	mul.wide.u32 	%rd12, %r493, 3200;
	add.s64 	%rd5, %rd13, %rd12;
	cvt.u32.u64 	%r15, %rd4;
	mov.b32 	%r494, 0;
$L__BB0_5:
	mov.b32 	%r507, 0;
	mov.u32 	%r508, %r507;
	mov.u32 	%r509, %r507;
	mov.u32 	%r510, %r507;
	mov.u32 	%r511, %r507;
	mov.u32 	%r500, %r507;
$L__BB0_6:
	mul.wide.u32 	%rd14, %r500, 4;
	add.s64 	%rd15, %rd2, %rd14;
	ld.global.u32 	%r23, [%rd15+4];
	shl.b32 	%r24, %r500, 5;
	mov.b32 	%r506, 0;
$L__BB0_7:
	.pragma "nounroll";
	shr.u32 	%r272, %r23, %r506;
	and.b32  	%r273, %r272, 1;
	setp.eq.b32 	%p5, %r273, 1;
	not.pred 	%p6, %p5;
	add.s32 	%r274, %r24, %r506;
	mul.lo.s32 	%r275, %r274, 5;
	mul.wide.u32 	%rd16, %r275, 4;
	add.s64 	%rd6, %rd5, %rd16;
	@%p6 bra 	$L__BB0_9;
	ld.global.u32 	%r276, [%rd6];
	xor.b32  	%r511, %r511, %r276;
	ld.global.u32 	%r277, [%rd6+4];
	xor.b32  	%r510, %r510, %r277;
	ld.global.u32 	%r278, [%rd6+8];
	xor.b32  	%r509, %r509, %r278;
	ld.global.u32 	%r279, [%rd6+12];
	xor.b32  	%r508, %r508, %r279;
	ld.global.u32 	%r280, [%rd6+16];
	xor.b32  	%r507, %r507, %r280;
$L__BB0_9:
	and.b32  	%r282, %r272, 2;
	setp.eq.s32 	%p7, %r282, 0;
	@%p7 bra 	$L__BB0_11;
	ld.global.u32 	%r283, [%rd6+20];
	xor.b32  	%r511, %r511, %r283;
	ld.global.u32 	%r284, [%rd6+24];
	xor.b32  	%r510, %r510, %r284;
	ld.global.u32 	%r285, [%rd6+28];
	xor.b32  	%r509, %r509, %r285;
	ld.global.u32 	%r286, [%rd6+32];
	xor.b32  	%r508, %r508, %r286;
	ld.global.u32 	%r287, [%rd6+36];
	xor.b32  	%r507, %r507, %r287;
$L__BB0_11:
	and.b32  	%r289, %r272, 4;
	setp.eq.s32 	%p8, %r289, 0;
	@%p8 bra 	$L__BB0_13;
	ld.global.u32 	%r290, [%rd6+40];
	xor.b32  	%r511, %r511, %r290;
	ld.global.u32 	%r291, [%rd6+44];
	xor.b32  	%r510, %r510, %r291;
	ld.global.u32 	%r292, [%rd6+48];
	xor.b32  	%r509, %r509, %r292;
	ld.global.u32 	%r293, [%rd6+52];
	xor.b32  	%r508, %r508, %r293;
	ld.global.u32 	%r294, [%rd6+56];
	xor.b32  	%r507, %r507, %r294;
$L__BB0_13:
	and.b32  	%r296, %r272, 8;
	setp.eq.s32 	%p9, %r296, 0;
	@%p9 bra 	$L__BB0_15;
	ld.global.u32 	%r297, [%rd6+60];
	xor.b32  	%r511, %r511, %r297;
	ld.global.u32 	%r298, [%rd6+64];
	xor.b32  	%r510, %r510, %r298;
	ld.global.u32 	%r299, [%rd6+68];
	xor.b32  	%r509, %r509, %r299;
	ld.global.u32 	%r300, [%rd6+72];
	xor.b32  	%r508, %r508, %r300;
	ld.global.u32 	%r301, [%rd6+76];
	xor.b32  	%r507, %r507, %r301;
$L__BB0_15:
	and.b32  	%r303, %r272, 16;
	setp.eq.s32 	%p10, %r303, 0;
	@%p10 bra 	$L__BB0_17;
	ld.global.u32 	%r304, [%rd6+80];
	xor.b32  	%r511, %r511, %r304;
	ld.global.u32 	%r305, [%rd6+84];
	xor.b32  	%r510, %r510, %r305;
	ld.global.u32 	%r306, [%rd6+88];
	xor.b32  	%r509, %r509, %r306;
	ld.global.u32 	%r307, [%rd6+92];
	xor.b32  	%r508, %r508, %r307;
	ld.global.u32 	%r308, [%rd6+96];
	xor.b32  	%r507, %r507, %r308;
$L__BB0_17:
	and.b32  	%r310, %r272, 32;
	setp.eq.s32 	%p11, %r310, 0;
	@%p11 bra 	$L__BB0_19;
	ld.global.u32 	%r311, [%rd6+100];
	xor.b32  	%r511, %r511, %r311;
	ld.global.u32 	%r312, [%rd6+104];
	xor.b32  	%r510, %r510, %r312;
	ld.global.u32 	%r313, [%rd6+108];
	xor.b32  	%r509, %r509, %r313;
	ld.global.u32 	%r314, [%rd6+112];
	xor.b32  	%r508, %r508, %r314;
	ld.global.u32 	%r315, [%rd6+116];
	xor.b32  	%r507, %r507, %r315;
$L__BB0_19:
	and.b32  	%r317, %r272, 64;
	setp.eq.s32 	%p12, %r317, 0;
	@%p12 bra 	$L__BB0_21;
	ld.global.u32 	%r318, [%rd6+120];
	xor.b32  	%r511, %r511, %r318;
	ld.global.u32 	%r319, [%rd6+124];
	xor.b32  	%r510, %r510, %r319;
	ld.global.u32 	%r320, [%rd6+128];
	xor.b32  	%r509, %r509, %r320;
	ld.global.u32 	%r321, [%rd6+132];
	xor.b32  	%r508, %r508, %r321;
	ld.global.u32 	%r322, [%rd6+136];
	xor.b32  	%r507, %r507, %r322;
$L__BB0_21:
	and.b32  	%r324, %r272, 128;
	setp.eq.s32 	%p13, %r324, 0;
	@%p13 bra 	$L__BB0_23;
	ld.global.u32 	%r325, [%rd6+140];
	xor.b32  	%r511, %r511, %r325;
	ld.global.u32 	%r326, [%rd6+144];
	xor.b32  	%r510, %r510, %r326;
	ld.global.u32 	%r327, [%rd6+148];
	xor.b32  	%r509, %r509, %r327;
	ld.global.u32 	%r328, [%rd6+152];
	xor.b32  	%r508, %r508, %r328;
	ld.global.u32 	%r329, [%rd6+156];
	xor.b32  	%r507, %r507, %r329;
$L__BB0_23:
	and.b32  	%r331, %r272, 256;
	setp.eq.s32 	%p14, %r331, 0;
	@%p14 bra 	$L__BB0_25;
	ld.global.u32 	%r332, [%rd6+160];
	xor.b32  	%r511, %r511, %r332;
	ld.global.u32 	%r333, [%rd6+164];
	xor.b32  	%r510, %r510, %r333;
	ld.global.u32 	%r334, [%rd6+168];
	xor.b32  	%r509, %r509, %r334;
	ld.global.u32 	%r335, [%rd6+172];
	xor.b32  	%r508, %r508, %r335;
	ld.global.u32 	%r336, [%rd6+176];
	xor.b32  	%r507, %r507, %r336;
$L__BB0_25:
	and.b32  	%r338, %r272, 512;
	setp.eq.s32 	%p15, %r338, 0;
	@%p15 bra 	$L__BB0_27;
	ld.global.u32 	%r339, [%rd6+180];
	xor.b32  	%r511, %r511, %r339;
	ld.global.u32 	%r340, [%rd6+184];
	xor.b32  	%r510, %r510, %r340;
	ld.global.u32 	%r341, [%rd6+188];
	xor.b32  	%r509, %r509, %r341;
	ld.global.u32 	%r342, [%rd6+192];
	xor.b32  	%r508, %r508, %r342;
	ld.global.u32 	%r343, [%rd6+196];
	xor.b32  	%r507, %r507, %r343;
$L__BB0_27:
	and.b32  	%r345, %r272, 1024;
	setp.eq.s32 	%p16, %r345, 0;
	@%p16 bra 	$L__BB0_29;
	ld.global.u32 	%r346, [%rd6+200];
	xor.b32  	%r511, %r511, %r346;
	ld.global.u32 	%r347, [%rd6+204];
	xor.b32  	%r510, %r510, %r347;
	ld.global.u32 	%r348, [%rd6+208];
	xor.b32  	%r509, %r509, %r348;
	ld.global.u32 	%r349, [%rd6+212];
	xor.b32  	%r508, %r508, %r349;
	ld.global.u32 	%r350, [%rd6+216];
	xor.b32  	%r507, %r507, %r350;
$L__BB0_29:
	and.b32  	%r352, %r272, 2048;
	setp.eq.s32 	%p17, %r352, 0;
	@%p17 bra 	$L__BB0_31;
	ld.global.u32 	%r353, [%rd6+220];
	xor.b32  	%r511, %r511, %r353;
	ld.global.u32 	%r354, [%rd6+224];
	xor.b32  	%r510, %r510, %r354;
	ld.global.u32 	%r355, [%rd6+228];
	xor.b32  	%r509, %r509, %r355;
	ld.global.u32 	%r356, [%rd6+232];
	xor.b32  	%r508, %r508, %r356;
	ld.global.u32 	%r357, [%rd6+236];
	xor.b32  	%r507, %r507, %r357;
$L__BB0_31:
	and.b32  	%r359, %r272, 4096;
	setp.eq.s32 	%p18, %r359, 0;
	@%p18 bra 	$L__BB0_33;
	ld.global.u32 	%r360, [%rd6+240];
	xor.b32  	%r511, %r511, %r360;
	ld.global.u32 	%r361, [%rd6+244];
	xor.b32  	%r510, %r510, %r361;
	ld.global.u32 	%r362, [%rd6+248];
	xor.b32  	%r509, %r509, %r362;
	ld.global.u32 	%r363, [%rd6+252];
	xor.b32  	%r508, %r508, %r363;
	ld.global.u32 	%r364, [%rd6+256];
	xor.b32  	%r507, %r507, %r364;
$L__BB0_33:
	and.b32  	%r366, %r272, 8192;
	setp.eq.s32 	%p19, %r366, 0;
	@%p19 bra 	$L__BB0_35;
	ld.global.u32 	%r367, [%rd6+260];
	xor.b32  	%r511, %r511, %r367;
	ld.global.u32 	%r368, [%rd6+264];
	xor.b32  	%r510, %r510, %r368;
	ld.global.u32 	%r369, [%rd6+268];
	xor.b32  	%r509, %r509, %r369;
	ld.global.u32 	%r370, [%rd6+272];
	xor.b32  	%r508, %r508, %r370;
	ld.global.u32 	%r371, [%rd6+276];
	xor.b32  	%r507, %r507, %r371;
$L__BB0_35:
	and.b32  	%r373, %r272, 16384;
	setp.eq.s32 	%p20, %r373, 0;
	@%p20 bra 	$L__BB0_37;
	ld.global.u32 	%r374, [%rd6+280];
	xor.b32  	%r511, %r511, %r374;
	ld.global.u32 	%r375, [%rd6+284];
	xor.b32  	%r510, %r510, %r375;
	ld.global.u32 	%r376, [%rd6+288];
	xor.b32  	%r509, %r509, %r376;
	ld.global.u32 	%r377, [%rd6+292];
	xor.b32  	%r508, %r508, %r377;
	ld.global.u32 	%r378, [%rd6+296];
	xor.b32  	%r507, %r507, %r378;
$L__BB0_37:
	and.b32  	%r380, %r272, 32768;
	setp.eq.s32 	%p21, %r380, 0;
	@%p21 bra 	$L__BB0_39;
	ld.global.u32 	%r381, [%rd6+300];
	xor.b32  	%r511, %r511, %r381;
	ld.global.u32 	%r382, [%rd6+304];
	xor.b32  	%r510, %r510, %r382;
	ld.global.u32 	%r383, [%rd6+308];
	xor.b32  	%r509, %r509, %r383;
	ld.global.u32 	%r384, [%rd6+312];
	xor.b32  	%r508, %r508, %r384;
	ld.global.u32 	%r385, [%rd6+316];
	xor.b32  	%r507, %r507, %r385;
$L__BB0_39:
	add.s32 	%r506, %r506, 16;
	setp.ne.s32 	%p22, %r506, 32;
	@%p22 bra 	$L__BB0_7;
	mad.lo.s32 	%r386, %r500, -31, %r24;
	add.s32 	%r500, %r386, 1;
	setp.ne.s32 	%p23, %r500, 5;
	@%p23 bra 	$L__BB0_6;
	st.global.u32 	[%rd2+4], %r511;
	st.global.u32 	[%rd2+8], %r510;
	st.global.u32 	[%rd2+12], %r509;
	st.global.u32 	[%rd2+16], %r508;
	st.global.u32 	[%rd2+20], %r507;
	add.s32 	%r494, %r494, 1;
	setp.lt.u32 	%p24, %r494, %r15;
	@%p24 bra 	$L__BB0_5;
$L__BB0_42:
	shr.u64 	%rd7, %rd21, 2;
	add.s32 	%r493, %r493, 1;
	setp.gt.u64 	%p25, %rd21, 3;
	mov.u64 	%rd21, %rd7;
	@%p25 bra 	$L__BB0_3;
$L__BB0_43:
	mov.b32 	%r631, 0;
	st.global.v2.u32 	[%rd2+24], {%r631, %r631};
	st.global.u32 	[%rd2+32], %r631;
	mov.b64 	%rd17, 0;
	st.global.u64 	[%rd2+40], %rd17;
	shr.s32 	%r388, %r260, 31;
	shr.u32 	%r389, %r388, 21;
	add.s32 	%r390, %r260, %r389;
	shr.s32 	%r205, %r390, 11;
	setp.lt.s32 	%p26, %r260, 2048;
	@%p26 bra 	$L__BB0_51;
	add.s32 	%r393, %r205, -1;
	and.b32  	%r206, %r205, 3;
	setp.lt.u32 	%p27, %r393, 3;
	mov.b32 	%r631, 0;
	mov.u32 	%r611, %r3;
	@%p27 bra 	$L__BB0_47;
	add.s32 	%r395, %r2, %r1;
	add.s32 	%r598, %r395, 9514737;
	and.b32  	%r396, %r205, 1048572;
	neg.s32 	%r597, %r396;
	mov.b32 	%r631, 0;
$L__BB0_46:
	mov.u32 	%r611, %r598;
	shr.u32 	%r397, %r511, 2;
	xor.b32  	%r398, %r397, %r511;
	shl.b32 	%r399, %r507, 4;
	shl.b32 	%r400, %r398, 1;
	xor.b32  	%r401, %r400, %r399;
	xor.b32  	%r402, %r401, %r398;
	xor.b32  	%r403, %r402, %r507;
	add.s32 	%r404, %r611, -2899496;
	add.s32 	%r405, %r404, %r403;
	add.s32 	%r406, %r405, 362437;
	cvt.rn.f32.u32 	%f1, %r406;
	fma.rn.f32 	%f2, %f1, 0f2F800000, 0f2F000000;
	cvt.f64.f32 	%fd1, %f2;
	shr.u32 	%r407, %r510, 2;
	xor.b32  	%r408, %r407, %r510;
	shl.b32 	%r409, %r403, 4;
	shl.b32 	%r410, %r408, 1;
	xor.b32  	%r411, %r410, %r409;
	xor.b32  	%r412, %r411, %r408;
	xor.b32  	%r413, %r412, %r403;
	add.s32 	%r414, %r404, %r413;
	add.s32 	%r415, %r414, 724874;
	cvt.rn.f32.u32 	%f3, %r415;
	fma.rn.f32 	%f4, %f3, 0f2F800000, 0f2F000000;
	cvt.f64.f32 	%fd2, %f4;
	mul.f64 	%fd3, %fd2, %fd2;
	fma.rn.f64 	%fd4, %fd1, %fd1, %fd3;
	sqrt.rn.f64 	%fd5, %fd4;
	setp.le.f64 	%p28, %fd5, 0d3FF0000000000000;
	selp.u32 	%r416, 1, 0, %p28;
	add.s32 	%r417, %r631, %r416;
	shr.u32 	%r418, %r509, 2;
	xor.b32  	%r419, %r418, %r509;
	shl.b32 	%r420, %r413, 4;
	shl.b32 	%r421, %r419, 1;
	xor.b32  	%r422, %r421, %r420;
	xor.b32  	%r423, %r422, %r419;
	xor.b32  	%r424, %r423, %r413;
	add.s32 	%r425, %r404, %r424;
	add.s32 	%r426, %r425, 1087311;
	cvt.rn.f32.u32 	%f5, %r426;
	fma.rn.f32 	%f6, %f5, 0f2F800000, 0f2F000000;
	cvt.f64.f32 	%fd6, %f6;
	shr.u32 	%r427, %r508, 2;
	xor.b32  	%r428, %r427, %r508;
	shl.b32 	%r429, %r424, 4;
	shl.b32 	%r430, %r428, 1;
	xor.b32  	%r431, %r430, %r429;
	xor.b32  	%r432, %r431, %r428;
	xor.b32  	%r511, %r432, %r424;
	add.s32 	%r433, %r404, %r511;
	add.s32 	%r434, %r433, 1449748;
	cvt.rn.f32.u32 	%f7, %r434;
	fma.rn.f32 	%f8, %f7, 0f2F800000, 0f2F000000;
	cvt.f64.f32 	%fd7, %f8;
	mul.f64 	%fd8, %fd7, %fd7;
	fma.rn.f64 	%fd9, %fd6, %fd6, %fd8;
	sqrt.rn.f64 	%fd10, %fd9;
	setp.le.f64 	%p29, %fd10, 0d3FF0000000000000;
	selp.u32 	%r435, 1, 0, %p29;
	add.s32 	%r436, %r417, %r435;
	shr.u32 	%r437, %r507, 2;
	xor.b32  	%r438, %r437, %r507;
	shl.b32 	%r439, %r511, 4;
	shl.b32 	%r440, %r438, 1;
	xor.b32  	%r441, %r440, %r439;
	xor.b32  	%r442, %r441, %r438;
	xor.b32  	%r510, %r442, %r511;
	add.s32 	%r443, %r404, %r510;
	add.s32 	%r444, %r443, 1812185;
	cvt.rn.f32.u32 	%f9, %r444;
	fma.rn.f32 	%f10, %f9, 0f2F800000, 0f2F000000;
	cvt.f64.f32 	%fd11, %f10;
	shr.u32 	%r445, %r403, 2;
	xor.b32  	%r446, %r445, %r403;
	shl.b32 	%r447, %r510, 4;
	shl.b32 	%r448, %r446, 1;
	xor.b32  	%r449, %r448, %r447;
	xor.b32  	%r450, %r449, %r446;
	xor.b32  	%r509, %r450, %r510;
	add.s32 	%r451, %r404, %r509;
	add.s32 	%r452, %r451, 2174622;
	cvt.rn.f32.u32 	%f11, %r452;
	fma.rn.f32 	%f12, %f11, 0f2F800000, 0f2F000000;
	cvt.f64.f32 	%fd12, %f12;
	mul.f64 	%fd13, %fd12, %fd12;
	fma.rn.f64 	%fd14, %fd11, %fd11, %fd13;
	sqrt.rn.f64 	%fd15, %fd14;
	setp.le.f64 	%p30, %fd15, 0d3FF0000000000000;
	selp.u32 	%r453, 1, 0, %p30;
	add.s32 	%r454, %r436, %r453;
	shr.u32 	%r455, %r413, 2;
	xor.b32  	%r456, %r455, %r413;
	shl.b32 	%r457, %r509, 4;
	shl.b32 	%r458, %r456, 1;
	xor.b32  	%r459, %r458, %r457;
	xor.b32  	%r460, %r459, %r456;
	xor.b32  	%r508, %r460, %r509;
	add.s32 	%r461, %r404, %r508;
	add.s32 	%r462, %r461, 2537059;
	cvt.rn.f32.u32 	%f13, %r462;
	fma.rn.f32 	%f14, %f13, 0f2F800000, 0f2F000000;
	cvt.f64.f32 	%fd16, %f14;
	shr.u32 	%r463, %r424, 2;
	xor.b32  	%r464, %r463, %r424;
	shl.b32 	%r465, %r508, 4;
	shl.b32 	%r466, %r464, 1;
	xor.b32  	%r467, %r466, %r465;
	xor.b32  	%r468, %r467, %r464;
	xor.b32  	%r507, %r468, %r508;
	add.s32 	%r469, %r507, %r611;
	cvt.rn.f32.u32 	%f15, %r469;
	fma.rn.f32 	%f16, %f15, 0f2F800000, 0f2F000000;
	cvt.f64.f32 	%fd17, %f16;
	mul.f64 	%fd18, %fd17, %fd17;
	fma.rn.f64 	%fd19, %fd16, %fd16, %fd18;
	sqrt.rn.f64 	%fd20, %fd19;
	setp.le.f64 	%p31, %fd20, 0d3FF0000000000000;
	selp.u32 	%r470, 1, 0, %p31;
	add.s32 	%r631, %r454, %r470;
	add.s32 	%r598, %r611, 2899496;
	add.s32 	%r597, %r597, 4;
	setp.ne.s32 	%p32, %r597, 0;
	@%p32 bra 	$L__BB0_46;
$L__BB0_47:
	setp.eq.s32 	%p33, %r206, 0;
	@%p33 bra 	$L__BB0_50;
	add.s32 	%r619, %r611, 724874;
	neg.s32 	%r618, %r206;
	mov.u32 	%r623, %r510;
	mov.u32 	%r624, %r511;
$L__BB0_49:
	.pragma "nounroll";
	mov.u32 	%r511, %r509;
	mov.u32 	%r510, %r508;
	mov.u32 	%r509, %r507;
	shr.u32 	%r471, %r624, 2;
	xor.b32  	%r472, %r471, %r624;
	shl.b32 	%r473, %r509, 4;
	shl.b32 	%r474, %r472, 1;
	xor.b32  	%r475, %r474, %r473;
	xor.b32  	%r476, %r475, %r472;
	xor.b32  	%r508, %r476, %r509;
	add.s32 	%r477, %r619, %r508;
	add.s32 	%r478, %r477, -362437;
	cvt.rn.f32.u32 	%f17, %r478;
	fma.rn.f32 	%f18, %f17, 0f2F800000, 0f2F000000;
	cvt.f64.f32 	%fd21, %f18;
	shr.u32 	%r479, %r623, 2;
	xor.b32  	%r480, %r479, %r623;
	shl.b32 	%r481, %r508, 4;
	shl.b32 	%r482, %r480, 1;
	xor.b32  	%r483, %r482, %r481;
	xor.b32  	%r484, %r483, %r480;
	xor.b32  	%r507, %r484, %r508;
	add.s32 	%r485, %r619, %r507;
	cvt.rn.f32.u32 	%f19, %r485;
	fma.rn.f32 	%f20, %f19, 0f2F800000, 0f2F000000;
	cvt.f64.f32 	%fd22, %f20;
	mul.f64 	%fd23, %fd22, %fd22;
	fma.rn.f64 	%fd24, %fd21, %fd21, %fd23;
	sqrt.rn.f64 	%fd25, %fd24;
	setp.le.f64 	%p34, %fd25, 0d3FF0000000000000;
	selp.u32 	%r486, 1, 0, %p34;
	add.s32 	%r631, %r631, %r486;
	add.s32 	%r619, %r619, 724874;
	add.s32 	%r618, %r618, 1;
	setp.ne.s32 	%p35, %r618, 0;
	mov.u32 	%r623, %r510;
	mov.u32 	%r624, %r511;
	@%p35 bra 	$L__BB0_49;
$L__BB0_50:
	st.global.v2.u32 	[%rd2+8], {%r510, %r509};
	st.global.v2.u32 	[%rd2+16], {%r508, %r507};
	mad.lo.s32 	%r487, %r205, 724874, %r3;
	st.global.v2.u32 	[%rd2], {%r487, %r511};
$L__BB0_51:
	cvta.to.global.u64 	%rd18, %rd8;
	shl.b64 	%rd19, %rd1, 2;
	add.s64 	%rd20, %rd18, %rd19;
	st.global.u32 	[%rd20], %r631;
$L__BB0_52:
	ret;

}


// ===== COMPILED SASS (sm_100) =====

	.target	sm_100

	.elftype	@"ET_EXEC"


//--------------------- .note.nv.tkinfo           --------------------------
	.section	.note.nv.tkinfo,"",@"SHT_NOTE"
	.sectionflags	@"SHF_NOTE_NV_TKINFO"
	.tkinfo
        /*0018*/ 	.word	0x00000002
        /*0030*/ 	.string	""
        /*0030*/ 	.string	"ptxas"
        /*0030*/ 	.string	"Cuda compilation tools, release 13.0, V13.0.88"
        /*0030*/ 	.string	"Build cuda_13.0.r13.0/compiler.36424714_0"
        /*0030*/ 	.string	"-arch sm_100 -m 64 "



//--------------------- .note.nv.cuinfo           --------------------------
	.section	.note.nv.cuinfo,"",@"SHT_NOTE"
	.sectionflags	@"SHF_NOTE_NV_CUINFO"
        /*0018*/ 	.short	0x0002
        /*001a*/ 	.short	0x0064
        /*001c*/ 	.short	0x0082
	.zero		2


//--------------------- .nv.info                  --------------------------
	.section	.nv.info,"",@"SHT_CUDA_INFO"
	.align	4


	//----- nvinfo : EIATTR_REGCOUNT
	.align		4
        /*0000*/ 	.byte	0x04, 0x2f
        /*0002*/ 	.short	(.L_10 - .L_9)
	.align		4
.L_9:
        /*0004*/ 	.word	index@(_Z8piKernelmiPiP17curandStateXORWOW)
        /*0008*/ 	.word	0x00000024


	//----- nvinfo : EIATTR_FRAME_SIZE
	.align		4
.L_10:
        /*000c*/ 	.byte	0x04, 0x11
        /*000e*/ 	.short	(.L_12 - .L_11)
	.align		4
.L_11:
        /*0010*/ 	.word	index@($__internal_0_$__cuda_sm20_dsqrt_rn_f64_mediumpath_v1)
        /*0014*/ 	.word	0x00000000


	//----- nvinfo : EIATTR_FRAME_SIZE
	.align		4
.L_12:
        /*0018*/ 	.byte	0x04, 0x11
        /*001a*/ 	.short	(.L_14 - .L_13)
	.align		4
.L_13:
        /*001c*/ 	.word	index@(_Z8piKernelmiPiP17curandStateXORWOW)
        /*0020*/ 	.word	0x00000000


	//----- nvinfo : EIATTR_MIN_STACK_SIZE
	.align		4
.L_14:
        /*0024*/ 	.byte	0x04, 0x12
        /*0026*/ 	.short	(.L_16 - .L_15)
	.align		4
.L_15:
        /*0028*/ 	.word	index@(_Z8piKernelmiPiP17curandStateXORWOW)
        /*002c*/ 	.word	0x00000000
.L_16:


//--------------------- .nv.compat                --------------------------
	.section	.nv.compat,"",@"SHT_CUDA_COMPAT_INFO"
	.align	4
        /*0000*/ 	.byte	0x02, 0x09, 0x00, 0x00, 0x02, 0x02, 0x01, 0x00, 0x02, 0x05, 0x05, 0x00, 0x03, 0x07, 0x01, 0x01
        /*0010*/ 	.byte	0x02, 0x03, 0x00, 0x00, 0x02, 0x06, 0x01, 0x00, 0x04, 0x0b, 0x08, 0x00, 0x01, 0x00, 0x00, 0x00
        /*0020*/ 	.byte	0x00, 0x00, 0x00, 0x00


//--------------------- .nv.info._Z8piKernelmiPiP17curandStateXORWOW --------------------------
	.section	.nv.info._Z8piKernelmiPiP17curandStateXORWOW,"",@"SHT_CUDA_INFO"
	.sectionflags	@""
	.align	4


	//----- nvinfo : EIATTR_CUDA_API_VERSION
	.align		4
        /*0000*/ 	.byte	0x04, 0x37
        /*0002*/ 	.short	(.L_18 - .L_17)
.L_17:
        /*0004*/ 	.word	0x00000082


	//----- nvinfo : EIATTR_KPARAM_INFO
	.align		4
.L_18:
        /*0008*/ 	.byte	0x04, 0x17
        /*000a*/ 	.short	(.L_20 - .L_19)
.L_19:
        /*000c*/ 	.word	0x00000000
        /*0010*/ 	.short	0x0003
        /*0012*/ 	.short	0x0018
        /*0014*/ 	.byte	0x00, 0xf5, 0x21, 0x00


	//----- nvinfo : EIATTR_KPARAM_INFO
	.align		4
.L_20:
        /*0018*/ 	.byte	0x04, 0x17
        /*001a*/ 	.short	(.L_22 - .L_21)
.L_21:
        /*001c*/ 	.word	0x00000000
        /*0020*/ 	.short	0x0002
        /*0022*/ 	.short	0x0010
        /*0024*/ 	.byte	0x00, 0xf5, 0x21, 0x00


	//----- nvinfo : EIATTR_KPARAM_INFO
	.align		4
.L_22:
        /*0028*/ 	.byte	0x04, 0x17
        /*002a*/ 	.short	(.L_24 - .L_23)
.L_23:
        /*002c*/ 	.word	0x00000000
        /*0030*/ 	.short	0x0001
        /*0032*/ 	.short	0x0008
        /*0034*/ 	.byte	0x00, 0xf0, 0x11, 0x00


	//----- nvinfo : EIATTR_KPARAM_INFO
	.align		4
.L_24:
        /*0038*/ 	.byte	0x04, 0x17
        /*003a*/ 	.short	(.L_26 - .L_25)
.L_25:
        /*003c*/ 	.word	0x00000000
        /*0040*/ 	.short	0x0000
        /*0042*/ 	.short	0x0000
        /*0044*/ 	.byte	0x00, 0xf0, 0x21, 0x00


	//----- nvinfo : EIATTR_SPARSE_MMA_MASK
	.align		4
.L_26:
        /*0048*/ 	.byte	0x03, 0x50
        /*004a*/ 	.short	0x0000


	//----- nvinfo : EIATTR_MAXREG_COUNT
	.align		4
        /*004c*/ 	.byte	0x03, 0x1b
        /*004e*/ 	.short	0x00ff


	//----- nvinfo : EIATTR_MERCURY_ISA_VERSION
	.align		4
        /*0050*/ 	.byte	0x03, 0x5f
        /*0052*/ 	.short	0x0101


	//----- nvinfo : EIATTR_VRC_CTA_INIT_COUNT
	.align		4
        /*0054*/ 	.byte	0x02, 0x4a
	.zero		1
	.zero		1


	//----- nvinfo : EIATTR_EXIT_INSTR_OFFSETS
	.align		4
        /*0058*/ 	.byte	0x04, 0x1c
        /*005a*/ 	.short	(.L_28 - .L_27)


	//   ....[0]....
.L_27:
        /*005c*/ 	.word	0x00000090


	//   ....[1]....
        /*0060*/ 	.word	0x000021f0


	//----- nvinfo : EIATTR_CRS_STACK_SIZE
	.align		4
.L_28:
        /*0064*/ 	.byte	0x04, 0x1e
        /*0066*/ 	.short	(.L_30 - .L_29)
.L_29:
        /*0068*/ 	.word	0x00000000


	//----- nvinfo : EIATTR_CBANK_PARAM_SIZE
	.align		4
.L_30:
        /*006c*/ 	.byte	0x03, 0x19
        /*006e*/ 	.short	0x0020


	//----- nvinfo : EIATTR_PARAM_CBANK
	.align		4
        /*0070*/ 	.byte	0x04, 0x0a
        /*0072*/ 	.short	(.L_32 - .L_31)
	.align		4
.L_31:
        /*0074*/ 	.word	index@(.nv.constant0._Z8piKernelmiPiP17curandStateXORWOW)
        /*0078*/ 	.short	0x0380
        /*007a*/ 	.short	0x0020


	//----- nvinfo : EIATTR_SW_WAR
	.align		4
.L_32:
        /*007c*/ 	.byte	0x04, 0x36
        /*007e*/ 	.short	(.L_34 - .L_33)
.L_33:
        /*0080*/ 	.word	0x00000008
.L_34:


//--------------------- .nv.callgraph             --------------------------
	.section	.nv.callgraph,"",@"SHT_CUDA_CALLGRAPH"
	.align	4
	.sectionentsize	8
	.align		4
        /*0000*/ 	.word	0x00000000
	.align		4
        /*0004*/ 	.word	0xffffffff
	.align		4
        /*0008*/ 	.word	0x00000000
	.align		4
        /*000c*/ 	.word	0xfffffffe
	.align		4
        /*0010*/ 	.word	0x00000000
	.align		4
        /*0014*/ 	.word	0xfffffffd
	.align		4
        /*0018*/ 	.word	0x00000000
	.align		4
        /*001c*/ 	.word	0xfffffffc


//--------------------- .nv.constant4             --------------------------
	.section	.nv.constant4,"a",@progbits
	.align	8
	.align		8
.nv.constant4:
        /*0000*/ 	.dword	precalc_xorwow_matrix
	.align		8
        /*0008*/ 	.dword	precalc_xorwow_offset_matrix
	.align		8
        /*0010*/ 	.dword	mrg32k3aM1
	.align		8
        /*0018*/ 	.dword	mrg32k3aM2
	.align		8
        /*0020*/ 	.dword	mrg32k3aM1SubSeq
	.align		8
        /*0028*/ 	.dword	mrg32k3aM2SubSeq
	.align		8
        /*0030*/ 	.dword	mrg32k3aM1Seq
	.align		8
        /*0038*/ 	.dword	mrg32k3aM2Seq


//--------------------- .nv.constant3             --------------------------
	.section	.nv.constant3,"a",@progbits
	.align	8
.nv.constant3:
	.type		__cr_lgamma_table,@object
	.size		__cr_lgamma_table,(.L_8 - __cr_lgamma_table)
__cr_lgamma_table:
        /*0000*/ 	.byte	0x00, 0x00, 0x00, 0x00, 0x00, 0x00, 0x00, 0x00, 0x00, 0x00, 0x00, 0x00, 0x00, 0x00, 0x00, 0x00
        /*0010*/ 	.byte	0xef, 0x39, 0xfa, 0xfe, 0x42, 0x2e, 0xe6, 0x3f, 0x02, 0x20, 0x2a, 0xfa, 0x0b, 0xab, 0xfc, 0x3f
        /*0020*/ 	.byte	0xf9, 0x2c, 0x92, 0x7c, 0xa7, 0x6c, 0x09, 0x40, 0xc9, 0x79, 0x44, 0x3c, 0x64, 0x26, 0x13, 0x40
        /*0030*/ 	.byte	0xca, 0x01, 0xcf, 0x3a, 0x27, 0x51, 0x1a, 0x40, 0x30, 0xcc, 0x2d, 0xf3, 0xe1, 0x0c, 0x21, 0x40
        /*0040*/ 	.byte	0x0d, 0xb7, 0xfc, 0x82, 0x8e, 0x35, 0x25, 0x40
.L_8:


//--------------------- .text._Z8piKernelmiPiP17curandStateXORWOW --------------------------
	.section	.text._Z8piKernelmiPiP17curandStateXORWOW,"ax",@progbits
	.align	128
        .global         _Z8piKernelmiPiP17curandStateXORWOW
        .type           _Z8piKernelmiPiP17curandStateXORWOW,@function
        .size           _Z8piKernelmiPiP17curandStateXORWOW,(.L_x_28 - _Z8piKernelmiPiP17curandStateXORWOW)
        .other          _Z8piKernelmiPiP17curandStateXORWOW,@"STO_CUDA_ENTRY STV_DEFAULT"
_Z8piKernelmiPiP17curandStateXORWOW:
.text._Z8piKernelmiPiP17curandStateXORWOW:
[----:B------:R-:W-:Y:S01]  /*0000*/  LDC R1, c[0x0][0x37c] ;  /* 0x0000df00ff017b82 */ /* 0x000fe20000000800 */
[----:B------:R-:W0:Y:S07]  /*0010*/  S2R R0, SR_TID.X ;  /* 0x0000000000007919 */ /* 0x000e2e0000002100 */
[----:B------:R-:W0:Y:S01]  /*0020*/  S2UR UR4, SR_CTAID.X ;  /* 0x00000000000479c3 */ /* 0x000e220000002500 */
[----:B------:R-:W1:Y:S07]  /*0030*/  LDCU.64 UR6, c[0x0][0x380] ;  /* 0x00007000ff0677ac */ /* 0x000e6e0008000a00 */
[----:B------:R-:W0:Y:S02]  /*0040*/  LDC R3, c[0x0][0x360] ;  /* 0x0000d800ff037b82 */ /* 0x000e240000000800 */
[----:B0-----:R-:W-:-:S05]  /*0050*/  IMAD R3, R3, UR4, R0 ;  /* 0x0000000403037c24 */ /* 0x001fca000f8e0200 */
[----:B-1----:R-:W-:Y:S02]  /*0060*/  ISETP.GT.U32.AND P0, PT, R3, UR6, PT ;  /* 0x0000000603007c0c */ /* 0x002fe4000bf04070 */
[----:B------:R-:W-:-:S04]  /*0070*/  SHF.R.S32.HI R0, RZ, 0x1f, R3 ;  /* 0x0000001fff007819 */ /* 0x000fc80000011403 */
[----:B------:R-:W-:-:S13]  /*0080*/  ISETP.GT.U32.AND.EX P0, PT, R0, UR7, PT, P0 ;  /* 0x0000000700007c0c */ /* 0x000fda000bf04100 */
[----:B------:R-:W-:Y:S05]  /*0090*/  @P0 EXIT ;  /* 0x000000000000094d */ /* 0x000fea0003800000 */
[----:B------:R-:W0:Y:S01]  /*00a0*/  LDC.64 R12, c[0x0][0x398] ;  /* 0x0000e600ff0c7b82 */ /* 0x000e220000000a00 */
[----:B------:R-:W-:Y:S01]  /*00b0*/  IMAD.MOV.U32 R5, RZ, RZ, -0x266e14b1 ;  /* 0xd991eb4fff057424 */ /* 0x000fe200078e00ff */
[C---:B------:R-:W-:Y:S01]  /*00c0*/  LOP3.LUT R2, R3.reuse, 0xaad26b49, RZ, 0x3c, !PT ;  /* 0xaad26b4903027812 */ /* 0x040fe200078e3cff */
[----:B------:R-:W1:Y:S01]  /*00d0*/  LDCU.64 UR4, c[0x0][0x358] ;  /* 0x00006b00ff0477ac */ /* 0x000e620008000a00 */
[----:B------:R-:W-:Y:S01]  /*00e0*/  ISETP.GT.AND P0, PT, R3, -0x1, PT ;  /* 0xffffffff0300780c */ /* 0x000fe20003f04270 */
[----:B------:R-:W-:Y:S01]  /*00f0*/  IMAD R7, R0, 0x30, RZ ;  /* 0x0000003000077824 */ /* 0x000fe200078e02ff */
[----:B------:R-:W-:Y:S01]  /*0100*/  BSSY.RECONVERGENT B0, `(.L_x_0) ;  /* 0x00000e1000007945 */ /* 0x000fe20003800200 */
[----:B------:R-:W-:Y:S01]  /*0110*/  IMAD R2, R2, 0x4182bed5, RZ ;  /* 0x4182bed502027824 */ /* 0x000fe200078e02ff */
[----:B------:R-:W-:Y:S02]  /*0120*/  SEL R5, R5, 0x8bf16996, P0 ;  /* 0x8bf1699605057807 */ /* 0x000fe40000000000 */
[----:B------:R-:W-:Y:S01]  /*0130*/  ISETP.NE.AND P0, PT, R3, RZ, PT ;  /* 0x000000ff0300720c */ /* 0x000fe20003f05270 */
[C---:B------:R-:W-:Y:S01]  /*0140*/  VIADD R11, R2.reuse, 0x75bcd15 ;  /* 0x075bcd15020b7836 */ /* 0x040fe20000000000 */
[C---:B------:R-:W-:Y:S01]  /*0150*/  LOP3.LUT R16, R5.reuse, 0x5491333, RZ, 0x3c, !PT ;  /* 0x0549133305107812 */ /* 0x040fe200078e3cff */
[C---:B------:R-:W-:Y:S01]  /*0160*/  IMAD.IADD R10, R2.reuse, 0x1, R5 ;  /* 0x00000001020a7824 */ /* 0x040fe200078e0205 */
[----:B------:R-:W-:Y:S01]  /*0170*/  LOP3.LUT R14, R2, 0x159a55e5, RZ, 0x3c, !PT ;  /* 0x159a55e5020e7812 */ /* 0x000fe200078e3cff */
[----:B------:R-:W-:-:S02]  /*0180*/  VIADD R15, R5, 0x1f123bb5 ;  /* 0x1f123bb5050f7836 */ /* 0x000fc40000000000 */
[----:B------:R-:W-:Y:S02]  /*0190*/  VIADD R10, R10, 0x64f0c9 ;  /* 0x0064f0c90a0a7836 */ /* 0x000fe40000000000 */
[----:B------:R-:W-:Y:S02]  /*01a0*/  VIADD R17, R2, 0x583f19 ;  /* 0x00583f1902117836 */ /* 0x000fe40000000000 */
[----:B0-----:R-:W-:-:S04]  /*01b0*/  IMAD.WIDE.U32 R12, R3, 0x30, R12 ;  /* 0x00000030030c7825 */ /* 0x001fc800078e000c */
[----:B------:R-:W-:-:S05]  /*01c0*/  IMAD.IADD R13, R13, 0x1, R7 ;  /* 0x000000010d0d7824 */ /* 0x000fca00078e0207 */
[----:B-1----:R0:W-:Y:S04]  /*01d0*/  STG.E.64 desc[UR4][R12.64], R10 ;  /* 0x0000000a0c007986 */ /* 0x0021e8000c101b04 */
[----:B------:R0:W-:Y:S04]  /*01e0*/  STG.E.64 desc[UR4][R12.64+0x8], R14 ;  /* 0x0000080e0c007986 */ /* 0x0001e8000c101b04 */
[----:B------:R0:W-:Y:S01]  /*01f0*/  STG.E.64 desc[UR4][R12.64+0x10], R16 ;  /* 0x000010100c007986 */ /* 0x0001e2000c101b04 */
[----:B------:R-:W-:Y:S05]  /*0200*/  @!P0 BRA `(.L_x_1) ;  /* 0x0000000c00408947 */ /* 0x000fea0003800000 */
[----:B------:R-:W-:Y:S02]  /*0210*/  IMAD.MOV.U32 R2, RZ, RZ, RZ ;  /* 0x000000ffff027224 */ /* 0x000fe400078e00ff */
[----:B------:R-:W-:Y:S02]  /*0220*/  IMAD.MOV.U32 R8, RZ, RZ, R3 ;  /* 0x000000ffff087224 */ /* 0x000fe400078e0003 */
[----:B------:R-:W-:-:S07]  /*0230*/  IMAD.MOV.U32 R9, RZ, RZ, R0 ;  /* 0x000000ffff097224 */ /* 0x000fce00078e0000 */
.L_x_7:
[----:B0-----:R-:W-:Y:S01]  /*0240*/  LOP3.LUT R10, R8, 0x3, RZ, 0xc0, !PT ;  /* 0x00000003080a7812 */ /* 0x001fe200078ec0ff */
[----:B------:R-:W-:Y:S03]  /*0250*/  BSSY.RECONVERGENT B1, `(.L_x_2) ;  /* 0x00000c5000017945 */ /* 0x000fe60003800200 */
[----:B------:R-:W-:-:S04]  /*0260*/  ISETP.NE.U32.AND P0, PT, R10, RZ, PT ;  /* 0x000000ff0a00720c */ /* 0x000fc80003f05070 */
[----:B------:R-:W-:-:S13]  /*0270*/  ISETP.NE.AND.EX P0, PT, RZ, RZ, PT, P0 ;  /* 0x000000ffff00720c */ /* 0x000fda0003f05300 */
[----:B------:R-:W-:Y:S05]  /*0280*/  @!P0 BRA `(.L_x_3) ;  /* 0x0000000c00048947 */ /* 0x000fea0003800000 */
[----:B------:R-:W0:Y:S01]  /*0290*/  LDC.64 R4, c[0x4][RZ] ;  /* 0x01000000ff047b82 */ /* 0x000e220000000a00 */
[----:B------:R-:W-:Y:S02]  /*02a0*/  IMAD.MOV.U32 R19, RZ, RZ, RZ ;  /* 0x000000ffff137224 */ /* 0x000fe400078e00ff */
[----:B0-----:R-:W-:-:S07]  /*02b0*/  IMAD.WIDE.U32 R4, R2, 0xc80, R4 ;  /* 0x00000c8002047825 */ /* 0x001fce00078e0004 */
.L_x_6:
[----:B------:R-:W-:Y:S01]  /*02c0*/  IMAD.MOV.U32 R21, RZ, RZ, RZ ;  /* 0x000000ffff157224 */ /* 0x000fe200078e00ff */
[----:B0-----:R-:W-:Y:S02]  /*02d0*/  CS2R R16, SRZ ;  /* 0x0000000000107805 */ /* 0x001fe4000001ff00 */
[----:B------:R-:W-:Y:S01]  /*02e0*/  CS2R R14, SRZ ;  /* 0x00000000000e7805 */ /* 0x000fe2000001ff00 */
[----:B------:R-:W-:-:S07]  /*02f0*/  IMAD.MOV.U32 R11, RZ, RZ, RZ ;  /* 0x000000ffff0b7224 */ /* 0x000fce00078e00ff */
.L_x_5:
[----:B------:R-:W-:-:S05]  /*0300*/  IMAD.WIDE.U32 R6, R21, 0x4, R12 ;  /* 0x0000000415067825 */ /* 0x000fca00078e000c */
[----:B------:R0:W5:Y:S01]  /*0310*/  LDG.E R18, desc[UR4][R6.64+0x4] ;  /* 0x0000040406127981 */ /* 0x000162000c1e1900 */
[----:B------:R-:W-:Y:S02]  /*0320*/  IMAD.SHL.U32 R20, R21, 0x20, RZ ;  /* 0x0000002015147824 */ /* 0x000fe400078e00ff */
[----:B------:R-:W-:-:S07]  /*0330*/  IMAD.MOV.U32 R23, RZ, RZ, RZ ;  /* 0x000000ffff177224 */ /* 0x000fce00078e00ff */
.L_x_4:
[----:B-----5:R-:W-:Y:S01]  /*0340*/  SHF.R.U32.HI R28, RZ, R23, R18 ;  /* 0x00000017ff1c7219 */ /* 0x020fe20000011612 */
[----:B0-----:R-:W-:-:S03]  /*0350*/  IMAD.IADD R6, R20, 0x1, R23 ;  /* 0x0000000114067824 */ /* 0x001fc600078e0217 */
[----:B------:R-:W-:-:S04]  /*0360*/  LOP3.LUT R7, R28, 0x1, RZ, 0xc0, !PT ;  /* 0x000000011c077812 */ /* 0x000fc800078ec0ff */
[----:B------:R-:W-:Y:S01]  /*0370*/  ISETP.NE.U32.AND P0, PT, R7, 0x1, PT ;  /* 0x000000010700780c */ /* 0x000fe20003f05070 */
[----:B------:R-:W-:-:S03]  /*0380*/  IMAD R7, R6, 0x5, RZ ;  /* 0x0000000506077824 */ /* 0x000fc600078e02ff */
[----:B------:R-:W-:Y:S01]  /*0390*/  R2P PR, R28, 0x7e ;  /* 0x0000007e1c007804 */ /* 0x000fe20000000000 */
[----:B------:R-:W-:-:S08]  /*03a0*/  IMAD.WIDE.U32 R6, R7, 0x4, R4 ;  /* 0x0000000407067825 */ /* 0x000fd000078e0004 */
[----:B------:R-:W2:Y:S04]  /*03b0*/  @!P0 LDG.E R22, desc[UR4][R6.64] ;  /* 0x0000000406168981 */ /* 0x000ea8000c1e1900 */
[----:B------:R-:W3:Y:S04]  /*03c0*/  @!P0 LDG.E R24, desc[UR4][R6.64+0x10] ;  /* 0x0000100406188981 */ /* 0x000ee8000c1e1900 */
[----:B------:R-:W4:Y:S04]  /*03d0*/  @P1 LDG.E R26, desc[UR4][R6.64+0x24] ;  /* 0x00002404061a1981 */ /* 0x000f28000c1e1900 */
[----:B------:R-:W4:Y:S04]  /*03e0*/  @!P0 LDG.E R25, desc[UR4][R6.64+0x4] ;  /* 0x0000040406198981 */ /* 0x000f28000c1e1900 */
[----:B------:R-:W4:Y:S04]  /*03f0*/  @P4 LDG.E R30, desc[UR4][R6.64+0x60] ;  /* 0x00006004061e4981 */ /* 0x000f28000c1e1900 */
[----:B------:R-:W4:Y:S01]  /*0400*/  @P1 LDG.E R27, desc[UR4][R6.64+0x20] ;  /* 0x00002004061b1981 */ /* 0x000f22000c1e1900 */
[----:B--2---:R-:W-:-:S03]  /*0410*/  @!P0 LOP3.LUT R11, R11, R22, RZ, 0x3c, !PT ;  /* 0x000000160b0b8212 */ /* 0x004fc600078e3cff */
[----:B------:R-:W2:Y:S01]  /*0420*/  @!P0 LDG.E R22, desc[UR4][R6.64+0x8] ;  /* 0x0000080406168981 */ /* 0x000ea2000c1e1900 */
[----:B---3--:R-:W-:-:S03]  /*0430*/  @!P0 LOP3.LUT R17, R17, R24, RZ, 0x3c, !PT ;  /* 0x0000001811118212 */ /* 0x008fc600078e3cff */
[----:B------:R-:W3:Y:S01]  /*0440*/  @P2 LDG.E R24, desc[UR4][R6.64+0x38] ;  /* 0x0000380406182981 */ /* 0x000ee2000c1e1900 */
[----:B----4-:R-:W-:-:S03]  /*0450*/  @P1 LOP3.LUT R17, R17, R26, RZ, 0x3c, !PT ;  /* 0x0000001a11111212 */ /* 0x010fc600078e3cff */
[----:B------:R-:W4:Y:S01]  /*0460*/  @P3 LDG.E R26, desc[UR4][R6.64+0x4c] ;  /* 0x00004c04061a3981 */ /* 0x000f22000c1e1900 */
[----:B------:R-:W-:-:S03]  /*0470*/  @!P0 LOP3.LUT R14, R14, R25, RZ, 0x3c, !PT ;  /* 0x000000190e0e8212 */ /* 0x000fc600078e3cff */
[----:B------:R-:W4:Y:S01]  /*0480*/  @!P0 LDG.E R25, desc[UR4][R6.64+0xc] ;  /* 0x00000c0406198981 */ /* 0x000f22000c1e1900 */
[----:B--2---:R-:W-:-:S03]  /*0490*/  @!P0 LOP3.LUT R15, R15, R22, RZ, 0x3c, !PT ;  /* 0x000000160f0f8212 */ /* 0x004fc600078e3cff */
[----:B------:R-:W2:Y:S01]  /*04a0*/  @P1 LDG.E R22, desc[UR4][R6.64+0x14] ;  /* 0x0000140406161981 */ /* 0x000ea2000c1e1900 */
[----:B---3--:R-:W-:-:S03]  /*04b0*/  @P2 LOP3.LUT R17, R17, R24, RZ, 0x3c, !PT ;  /* 0x0000001811112212 */ /* 0x008fc600078e3cff */
[----:B------:R-:W3:Y:S01]  /*04c0*/  @P5 LDG.E R24, desc[UR4][R6.64+0x74] ;  /* 0x0000740406185981 */ /* 0x000ee2000c1e1900 */
[----:B----4-:R-:W-:-:S03]  /*04d0*/  @P3 LOP3.LUT R17, R17, R26, RZ, 0x3c, !PT ;  /* 0x0000001a11113212 */ /* 0x010fc600078e3cff */
[----:B------:R-:W4:Y:S01]  /*04e0*/  @P6 LDG.E R26, desc[UR4][R6.64+0x88] ;  /* 0x00008804061a6981 */ /* 0x000f22000c1e1900 */
[----:B------:R-:W-:Y:S02]  /*04f0*/  @P4 LOP3.LUT R17, R17, R30, RZ, 0x3c, !PT ;  /* 0x0000001e11114212 */ /* 0x000fe400078e3cff */
[----:B------:R-:W-:Y:S02]  /*0500*/  @!P0 LOP3.LUT R16, R16, R25, RZ, 0x3c, !PT ;  /* 0x0000001910108212 */ /* 0x000fe400078e3cff */
[----:B------:R-:W4:Y:S01]  /*0510*/  @P1 LDG.E R25, desc[UR4][R6.64+0x18] ;  /* 0x0000180406191981 */ /* 0x000f22000c1e1900 */
[----:B--2---:R-:W-:-:S03]  /*0520*/  @P1 LOP3.LUT R11, R11, R22, RZ, 0x3c, !PT ;  /* 0x000000160b0b1212 */ /* 0x004fc600078e3cff */
[----:B------:R-:W2:Y:S01]  /*0530*/  @P1 LDG.E R22, desc[UR4][R6.64+0x1c] ;  /* 0x00001c0406161981 */ /* 0x000ea2000c1e1900 */
[----:B---3--:R-:W-:-:S03]  /*0540*/  @P5 LOP3.LUT R17, R17, R24, RZ, 0x3c, !PT ;  /* 0x0000001811115212 */ /* 0x008fc600078e3cff */
[----:B------:R-:W3:Y:S01]  /*0550*/  @P2 LDG.E R24, desc[UR4][R6.64+0x28] ;  /* 0x0000280406182981 */ /* 0x000ee2000c1e1900 */
[----:B------:R-:W-:-:S03]  /*0560*/  @P1 LOP3.LUT R16, R16, R27, RZ, 0x3c, !PT ;  /* 0x0000001b10101212 */ /* 0x000fc600078e3cff */
[----:B------:R-:W3:Y:S01]  /*0570*/  @P2 LDG.E R27, desc[UR4][R6.64+0x34] ;  /* 0x00003404061b2981 */ /* 0x000ee2000c1e1900 */
[----:B----4-:R-:W-:-:S03]  /*0580*/  @P1 LOP3.LUT R14, R14, R25, RZ, 0x3c, !PT ;  /* 0x000000190e0e1212 */ /* 0x010fc600078e3cff */
        /* <DEDUP_REMOVED lines=29> */
[----:B------:R-:W-:Y:S02]  /*0760*/  LOP3.LUT P0, RZ, R28, 0x80, RZ, 0xc0, !PT ;  /* 0x000000801cff7812 */ /* 0x000fe4000780c0ff */
[----:B------:R-:W-:Y:S02]  /*0770*/  @P5 LOP3.LUT R16, R16, R27, RZ, 0x3c, !PT ;  /* 0x0000001b10105212 */ /* 0x000fe400078e3cff */
        /* <DEDUP_REMOVED lines=15> */
[----:B------:R-:W-:Y:S02]  /*0870*/  @P6 LOP3.LUT R17, R17, R26, RZ, 0x3c, !PT ;  /* 0x0000001a11116212 */ /* 0x000fe400078e3cff */
[----:B------:R-:W-:Y:S02]  /*0880*/  @P0 LOP3.LUT R16, R16, R27, RZ, 0x3c, !PT ;  /* 0x0000001b10100212 */ /* 0x000fe400078e3cff */
[----:B----4-:R-:W-:Y:S02]  /*0890*/  @P0 LOP3.LUT R14, R14, R25, RZ, 0x3c, !PT ;  /* 0x000000190e0e0212 */ /* 0x010fe400078e3cff */
[----:B--2---:R-:W-:Y:S02]  /*08a0*/  @P0 LOP3.LUT R15, R15, R22, RZ, 0x3c, !PT ;  /* 0x000000160f0f0212 */ /* 0x004fe400078e3cff */
[----:B---3--:R-:W-:Y:S02]  /*08b0*/  @P0 LOP3.LUT R17, R17, R24, RZ, 0x3c, !PT ;  /* 0x0000001811110212 */ /* 0x008fe400078e3cff */
[----:B------:R-:W-:-:S13]  /*08c0*/  R2P PR, R28.B1, 0x7f ;  /* 0x0000007f1c007804 */ /* 0x000fda0000001000 */
[----:B------:R-:W2:Y:S04]  /*08d0*/  @P0 LDG.E R22, desc[UR4][R6.64+0xa0] ;  /* 0x0000a00406160981 */ /* 0x000ea8000c1e1900 */
[----:B------:R-:W3:Y:S04]  /*08e0*/  @P0 LDG.E R25, desc[UR4][R6.64+0xa4] ;  /* 0x0000a40406190981 */ /* 0x000ee8000c1e1900 */
[----:B------:R-:W4:Y:S04]  /*08f0*/  @P0 LDG.E R24, desc[UR4][R6.64+0xa8] ;  /* 0x0000a80406180981 */ /* 0x000f28000c1e1900 */
[----:B------:R-:W4:Y:S04]  /*0900*/  @P1 LDG.E R27, desc[UR4][R6.64+0xb8] ;  /* 0x0000b804061b1981 */ /* 0x000f28000c1e1900 */
[----:B------:R-:W4:Y:S01]  /*0910*/  @P2 LDG.E R26, desc[UR4][R6.64+0xc8] ;  /* 0x0000c804061a2981 */ /* 0x000f22000c1e1900 */
[----:B--2---:R-:W-:-:S03]  /*0920*/  @P0 LOP3.LUT R11, R11, R22, RZ, 0x3c, !PT ;  /* 0x000000160b0b0212 */ /* 0x004fc600078e3cff */
[----:B------:R-:W2:Y:S01]  /*0930*/  @P0 LDG.E R22, desc[UR4][R6.64+0xb0] ;  /* 0x0000b00406160981 */ /* 0x000ea2000c1e1900 */
[----:B---3--:R-:W-:-:S03]  /*0940*/  @P0 LOP3.LUT R14, R14, R25, RZ, 0x3c, !PT ;  /* 0x000000190e0e0212 */ /* 0x008fc600078e3cff */
[----:B------:R-:W3:Y:S01]  /*0950*/  @P0 LDG.E R25, desc[UR4][R6.64+0xac] ;  /* 0x0000ac0406190981 */ /* 0x000ee2000c1e1900 */
[----:B----4-:R-:W-:-:S03]  /*0960*/  @P0 LOP3.LUT R15, R15, R24, RZ, 0x3c, !PT ;  /* 0x000000180f0f0212 */ /* 0x010fc600078e3cff */
        /* <DEDUP_REMOVED lines=13> */
[----:B------:R-:W-:Y:S02]  /*0a40*/  @P1 LOP3.LUT R14, R14, R27, RZ, 0x3c, !PT ;  /* 0x0000001b0e0e1212 */ /* 0x000fe400078e3cff */
[----:B------:R-:W-:Y:S01]  /*0a50*/  @P2 LOP3.LUT R11, R11, R26, RZ, 0x3c, !PT ;  /* 0x0000001a0b0b2212 */ /* 0x000fe200078e3cff */
        /* <DEDUP_REMOVED lines=14> */
[----:B------:R-:W-:-:S03]  /*0b40*/  @P2 LOP3.LUT R16, R16, R27, RZ, 0x3c, !PT ;  /* 0x0000001b10102212 */ /* 0x000fc600078e3cff */
        /* <DEDUP_REMOVED lines=25> */
[----:B------:R-:W-:Y:S02]  /*0ce0*/  LOP3.LUT P0, RZ, R28, 0x8000, RZ, 0xc0, !PT ;  /* 0x000080001cff7812 */ /* 0x000fe4000780c0ff */
[----:B------:R-:W-:Y:S02]  /*0cf0*/  @P6 LOP3.LUT R11, R11, R26, RZ, 0x3c, !PT ;  /* 0x0000001a0b0b6212 */ /* 0x000fe400078e3cff */
[----:B------:R-:W-:-:S09]  /*0d00*/  @P6 LOP3.LUT R16, R16, R27, RZ, 0x3c, !PT ;  /* 0x0000001b10106212 */ /* 0x000fd200078e3cff */
        /* <DEDUP_REMOVED lines=8> */
[----:B------:R-:W-:-:S05]  /*0d90*/  VIADD R23, R23, 0x10 ;  /* 0x0000001017177836 */ /* 0x000fca0000000000 */
[----:B------:R-:W-:Y:S02]  /*0da0*/  ISETP.NE.AND P1, PT, R23, 0x20, PT ;  /* 0x000000201700780c */ /* 0x000fe40003f25270 */
[----:B------:R-:W-:Y:S02]  /*0db0*/  @P0 LOP3.LUT R17, R17, R26, RZ, 0x3c, !PT ;  /* 0x0000001a11110212 */ /* 0x000fe400078e3cff */
[----:B------:R-:W-:Y:S02]  /*0dc0*/  @P0 LOP3.LUT R16, R16, R27, RZ, 0x3c, !PT ;  /* 0x0000001b10100212 */ /* 0x000fe400078e3cff */
[----:B--2---:R-:W-:Y:S02]  /*0dd0*/  @P0 LOP3.LUT R11, R11, R22, RZ, 0x3c, !PT ;  /* 0x000000160b0b0212 */ /* 0x004fe400078e3cff */
[----:B---3--:R-:W-:Y:S02]  /*0de0*/  @P0 LOP3.LUT R14, R14, R25, RZ, 0x3c, !PT ;  /* 0x000000190e0e0212 */ /* 0x008fe400078e3cff */
[----:B----4-:R-:W-:-:S03]  /*0df0*/  @P0 LOP3.LUT R15, R15, R24, RZ, 0x3c, !PT ;  /* 0x000000180f0f0212 */ /* 0x010fc600078e3cff */
[----:B------:R-:W-:Y:S05]  /*0e00*/  @P1 BRA `(.L_x_4) ;  /* 0xfffffff4004c1947 */ /* 0x000fea000383ffff */
[----:B------:R-:W-:-:S05]  /*0e10*/  VIADD R21, R21, 0x1 ;  /* 0x0000000115157836 */ /* 0x000fca0000000000 */
[----:B------:R-:W-:-:S13]  /*0e20*/  ISETP.NE.AND P0, PT, R21, 0x5, PT ;  /* 0x000000051500780c */ /* 0x000fda0003f05270 */
[----:B------:R-:W-:Y:S05]  /*0e30*/  @P0 BRA `(.L_x_5) ;  /* 0xfffffff400300947 */ /* 0x000fea000383ffff */
[----:B------:R0:W-:Y:S01]  /*0e40*/  STG.E desc[UR4][R12.64+0x4], R11 ;  /* 0x0000040b0c007986 */ /* 0x0001e2000c101904 */
[----:B------:R-:W-:-:S03]  /*0e50*/  VIADD R19, R19, 0x1 ;  /* 0x0000000113137836 */ /* 0x000fc60000000000 */
[----:B------:R0:W-:Y:S02]  /*0e60*/  STG.E.64 desc[UR4][R12.64+0x8], R14 ;  /* 0x0000080e0c007986 */ /* 0x0001e4000c101b04 */
[----:B------:R-:W-:Y:S02]  /*0e70*/  ISETP.GE.U32.AND P0, PT, R19, R10, PT ;  /* 0x0000000a1300720c */ /* 0x000fe40003f06070 */
[----:B------:R0:W-:Y:S11]  /*0e80*/  STG.E.64 desc[UR4][R12.64+0x10], R16 ;  /* 0x000010100c007986 */ /* 0x0001f6000c101b04 */
[----:B------:R-:W-:Y:S05]  /*0e90*/  @!P0 BRA `(.L_x_6) ;  /* 0xfffffff400088947 */ /* 0x000fea000383ffff */
.L_x_3:
[----:B------:R-:W-:Y:S05]  /*0ea0*/  BSYNC.RECONVERGENT B1 ;  /* 0x0000000000017941 */ /* 0x000fea0003800200 */
.L_x_2:
[----:B------:R-:W-:Y:S01]  /*0eb0*/  ISETP.GT.U32.AND P0, PT, R8, 0x3, PT ;  /* 0x000000030800780c */ /* 0x000fe20003f04070 */
[----:B------:R-:W-:Y:S01]  /*0ec0*/  VIADD R2, R2, 0x1 ;  /* 0x0000000102027836 */ /* 0x000fe20000000000 */
[--C-:B------:R-:W-:Y:S02]  /*0ed0*/  SHF.R.U64 R8, R8, 0x2, R9.reuse ;  /* 0x0000000208087819 */ /* 0x100fe40000001209 */
[----:B------:R-:W-:Y:S02]  /*0ee0*/  ISETP.GT.U32.AND.EX P0, PT, R9, RZ, PT, P0 ;  /* 0x000000ff0900720c */ /* 0x000fe40003f04100 */
[----:B------:R-:W-:-:S11]  /*0ef0*/  SHF.R.U32.HI R9, RZ, 0x2, R9 ;  /* 0x00000002ff097819 */ /* 0x000fd60000011609 */
[----:B------:R-:W-:Y:S05]  /*0f00*/  @P0 BRA `(.L_x_7) ;  /* 0xfffffff000cc0947 */ /* 0x000fea000383ffff */
.L_x_1:
[----:B------:R-:W-:Y:S05]  /*0f10*/  BSYNC.RECONVERGENT B0 ;  /* 0x0000000000007941 */ /* 0x000fea0003800200 */
.L_x_0:
[----:B------:R-:W1:Y:S01]  /*0f20*/  LDC R5, c[0x0][0x388] ;  /* 0x0000e200ff057b82 */ /* 0x000e620000000800 */
[----:B------:R2:W-:Y:S01]  /*0f30*/  STG.E.64 desc[UR4][R12.64+0x18], RZ ;  /* 0x000018ff0c007986 */ /* 0x0005e2000c101b04 */
[----:B------:R-:W-:-:S03]  /*0f40*/  IMAD.MOV.U32 R26, RZ, RZ, RZ ;  /* 0x000000ffff1a7224 */ /* 0x000fc600078e00ff */
[----:B------:R2:W-:Y:S04]  /*0f50*/  STG.E desc[UR4][R12.64+0x20], RZ ;  /* 0x000020ff0c007986 */ /* 0x0005e8000c101904 */
[----:B------:R2:W-:Y:S01]  /*0f60*/  STG.E.64 desc[UR4][R12.64+0x28], RZ ;  /* 0x000028ff0c007986 */ /* 0x0005e2000c101b04 */
[----:B-1----:R-:W-:Y:S02]  /*0f70*/  ISETP.GE.AND P0, PT, R5, 0x800, PT ;  /* 0x000008000500780c */ /* 0x002fe40003f06270 */
[----:B------:R-:W-:-:S04]  /*0f80*/  SHF.R.S32.HI R2, RZ, 0x1f, R5 ;  /* 0x0000001fff027819 */ /* 0x000fc80000011405 */
[----:B------:R-:W-:-:S07]  /*0f90*/  LEA.HI R2, R2, R5, RZ, 0xb ;  /* 0x0000000502027211 */ /* 0x000fce00078f58ff */
[----:B--2---:R-:W-:Y:S05]  /*0fa0*/  @!P0 BRA `(.L_x_8) ;  /* 0x0000001000808947 */ /* 0x004fea0003800000 */
[----:B------:R-:W-:Y:S01]  /*0fb0*/  SHF.R.S32.HI R9, RZ, 0xb, R2 ;  /* 0x0000000bff097819 */ /* 0x000fe20000011402 */
[----:B------:R-:W-:Y:S01]  /*0fc0*/  IMAD.MOV.U32 R5, RZ, RZ, -0x266e14b1 ;  /* 0xd991eb4fff057424 */ /* 0x000fe200078e00ff */
[C---:B------:R-:W-:Y:S01]  /*0fd0*/  ISETP.GT.AND P0, PT, R3.reuse, -0x1, PT ;  /* 0xffffffff0300780c */ /* 0x040fe20003f04270 */
[----:B------:R-:W-:Y:S01]  /*0fe0*/  IMAD.MOV.U32 R26, RZ, RZ, RZ ;  /* 0x000000ffff1a7224 */ /* 0x000fe200078e00ff */
[----:B------:R-:W-:Y:S01]  /*0ff0*/  LOP3.LUT R4, R3, 0xaad26b49, RZ, 0x3c, !PT ;  /* 0xaad26b4903047812 */ /* 0x000fe200078e3cff */
[----:B------:R-:W-:Y:S01]  /*1000*/  VIADD R2, R9, 0xffffffff ;  /* 0xffffffff09027836 */ /* 0x000fe20000000000 */
[----:B------:R-:W-:Y:S02]  /*1010*/  SEL R5, R5, 0x8bf16996, P0 ;  /* 0x8bf1699605057807 */ /* 0x000fe40000000000 */
[----:B------:R-:W-:Y:S01]  /*1020*/  LOP3.LUT R7, R9, 0x3, RZ, 0xc0, !PT ;  /* 0x0000000309077812 */ /* 0x000fe200078ec0ff */
[----:B------:R-:W-:Y:S01]  /*1030*/  IMAD R4, R4, 0x4182bed5, RZ ;  /* 0x4182bed504047824 */ /* 0x000fe200078e02ff */
[----:B------:R-:W-:-:S03]  /*1040*/  ISETP.GE.U32.AND P0, PT, R2, 0x3, PT ;  /* 0x000000030200780c */ /* 0x000fc60003f06070 */
[----:B------:R-:W-:-:S04]  /*1050*/  IMAD.IADD R5, R4, 0x1, R5 ;  /* 0x0000000104057824 */ /* 0x000fc800078e0205 */
[----:B------:R-:W-:-:S04]  /*1060*/  VIADD R8, R5, 0x64f0c9 ;  /* 0x0064f0c905087836 */ /* 0x000fc80000000000 */
[----:B------:R-:W-:Y:S02]  /*1070*/  IMAD.MOV.U32 R6, RZ, RZ, R8 ;  /* 0x000000ffff067224 */ /* 0x000fe400078e0008 */
[----:B------:R-:W-:Y:S05]  /*1080*/  @!P0 BRA `(.L_x_9) ;  /* 0x0000000c00388947 */ /* 0x000fea0003800000 */
[----:B------:R-:W-:Y:S01]  /*1090*/  LOP3.LUT R4, R9, 0xffffc, RZ, 0xc0, !PT ;  /* 0x000ffffc09047812 */ /* 0x000fe200078ec0ff */
[----:B------:R-:W-:Y:S02]  /*10a0*/  VIADD R27, R5, 0x912ef1 ;  /* 0x00912ef1051b7836 */ /* 0x000fe40000000000 */
[----:B------:R-:W-:Y:S02]  /*10b0*/  IMAD.MOV.U32 R26, RZ, RZ, RZ ;  /* 0x000000ffff1a7224 */ /* 0x000fe400078e00ff */
[----:B------:R-:W-:-:S07]  /*10c0*/  IMAD.MOV R4, RZ, RZ, -R4 ;  /* 0x000000ffff047224 */ /* 0x000fce00078e0a04 */
.L_x_18:
[----:B------:R-:W-:Y:S01]  /*10d0*/  SHF.R.U32.HI R2, RZ, 0x2, R11 ;  /* 0x00000002ff027819 */ /* 0x000fe2000001160b */
[----:B------:R-:W-:Y:S01]  /*10e0*/  IMAD.SHL.U32 R5, R17, 0x10, RZ ;  /* 0x0000001011057824 */ /* 0x000fe200078e00ff */
[----:B------:R-:W-:Y:S01]  /*10f0*/  BSSY.RECONVERGENT B0, `(.L_x_10) ;  /* 0x000002e000007945 */ /* 0x000fe20003800200 */
[----:B------:R-:W-:Y:S01]  /*1100*/  IMAD.MOV.U32 R19, RZ, RZ, 0x2f800000 ;  /* 0x2f800000ff137424 */ /* 0x000fe200078e00ff */
[----:B------:R-:W-:Y:S01]  /*1110*/  LOP3.LUT R2, R2, R11, RZ, 0x3c, !PT ;  /* 0x0000000b02027212 */ /* 0x000fe200078e3cff */
[----:B------:R-:W-:Y:S01]  /*1120*/  VIADD R4, R4, 0x4 ;  /* 0x0000000404047836 */ /* 0x000fe20000000000 */
[----:B0-----:R-:W-:-:S03]  /*1130*/  SHF.R.U32.HI R11, RZ, 0x2, R14 ;  /* 0x00000002ff0b7819 */ /* 0x001fc6000001160e */
[----:B------:R-:W-:Y:S01]  /*1140*/  IMAD.SHL.U32 R6, R2, 0x2, RZ ;  /* 0x0000000202067824 */ /* 0x000fe200078e00ff */
[----:B------:R-:W-:Y:S02]  /*1150*/  LOP3.LUT R11, R11, R14, RZ, 0x3c, !PT ;  /* 0x0000000e0b0b7212 */ /* 0x000fe400078e3cff */
[----:B------:R-:W-:Y:S02]  /*1160*/  ISETP.NE.AND P0, PT, R4, RZ, PT ;  /* 0x000000ff0400720c */ /* 0x000fe40003f05270 */
[----:B------:R-:W-:Y:S01]  /*1170*/  LOP3.LUT R6, R2, R6, R5, 0x96, !PT ;  /* 0x0000000602067212 */ /* 0x000fe200078e9605 */
[----:B------:R-:W-:-:S03]  /*1180*/  IMAD.SHL.U32 R5, R11, 0x2, RZ ;  /* 0x000000020b057824 */ /* 0x000fc600078e00ff */
[----:B------:R-:W-:-:S05]  /*1190*/  LOP3.LUT R14, R6, R17, RZ, 0x3c, !PT ;  /* 0x00000011060e7212 */ /* 0x000fca00078e3cff */
[----:B------:R-:W-:-:S05]  /*11a0*/  IMAD.SHL.U32 R2, R14, 0x10, RZ ;  /* 0x000000100e027824 */ /* 0x000fca00078e00ff */
[----:B------:R-:W-:Y:S01]  /*11b0*/  LOP3.LUT R11, R11, R5, R2, 0x96, !PT ;  /* 0x000000050b0b7212 */ /* 0x000fe200078e9602 */
[----:B------:R-:W-:-:S03]  /*11c0*/  VIADD R5, R27, 0xffd3c1d8 ;  /* 0xffd3c1d81b057836 */ /* 0x000fc60000000000 */
[----:B------:R-:W-:-:S04]  /*11d0*/  LOP3.LUT R2, R11, R14, RZ, 0x3c, !PT ;  /* 0x0000000e0b027212 */ /* 0x000fc800078e3cff */
[----:B------:R-:W-:-:S04]  /*11e0*/  IADD3 R6, PT, PT, R5, 0xb0f8a, R2 ;  /* 0x000b0f8a05067810 */ /* 0x000fc80007ffe002 */
[----:B------:R-:W-:Y:S02]  /*11f0*/  I2FP.F32.U32 R10, R6 ;  /* 0x00000006000a7245 */ /* 0x000fe40000201000 */
[----:B------:R-:W-:-:S03]  /*1200*/  IADD3 R6, PT, PT, R5, 0x587c5, R14 ;  /* 0x000587c505067810 */ /* 0x000fc60007ffe00e */
[----:B------:R-:W-:Y:S01]  /*1210*/  FFMA R22, R10, R19, 1.1641532182693481445e-10 ;  /* 0x2f0000000a167423 */ /* 0x000fe20000000013 */
[----:B------:R-:W-:-:S03]  /*1220*/  I2FP.F32.U32 R6, R6 ;  /* 0x0000000600067245 */ /* 0x000fc60000201000 */
[----:B------:R-:W0:Y:S02]  /*1230*/  F2F.F64.F32 R10, R22 ;  /* 0x00000016000a7310 */ /* 0x000e240000201800 */
[----:B------:R-:W-:-:S06]  /*1240*/  FFMA R6, R6, R19, 1.1641532182693481445e-10 ;  /* 0x2f00000006067423 */ /* 0x000fcc0000000013 */
[----:B------:R1:W2:Y:S01]  /*1250*/  F2F.F64.F32 R30, R6 ;  /* 0x00000006001e7310 */ /* 0x0002a20000201800 */
[----:B0-----:R-:W-:Y:S01]  /*1260*/  DMUL R10, R10, R10 ;  /* 0x0000000a0a0a7228 */ /* 0x001fe20000000000 */
[----:B-1----:R-:W-:-:S07]  /*1270*/  IMAD.MOV.U32 R6, RZ, RZ, R27 ;  /* 0x000000ffff067224 */ /* 0x002fce00078e001b */
[----:B--2---:R-:W-:Y:S01]  /*1280*/  DFMA R30, R30, R30, R10 ;  /* 0x0000001e1e1e722b */ /* 0x004fe2000000000a */
[----:B------:R-:W-:Y:S02]  /*1290*/  IMAD.MOV.U32 R10, RZ, RZ, 0x0 ;  /* 0x00000000ff0a7424 */ /* 0x000fe400078e00ff */
[----:B------:R-:W-:-:S03]  /*12a0*/  IMAD.MOV.U32 R11, RZ, RZ, 0x3fd80000 ;  /* 0x3fd80000ff0b7424 */ /* 0x000fc600078e00ff */
[----:B------:R-:W0:Y:S04]  /*12b0*/  MUFU.RSQ64H R19, R31 ;  /* 0x0000001f00137308 */ /* 0x000e280000001c00 */
[----:B------:R-:W-:-:S05]  /*12c0*/  VIADD R18, R31, 0xfcb00000 ;  /* 0xfcb000001f127836 */ /* 0x000fca0000000000 */
[----:B------:R-:W-:Y:S01]  /*12d0*/  ISETP.GE.U32.AND P1, PT, R18, 0x7ca00000, PT ;  /* 0x7ca000001200780c */ /* 0x000fe20003f26070 */
[----:B0-----:R-:W-:-:S08]  /*12e0*/  DMUL R20, R18, R18 ;  /* 0x0000001212147228 */ /* 0x001fd00000000000 */
[----:B------:R-:W-:-:S08]  /*12f0*/  DFMA R20, R30, -R20, 1 ;  /* 0x3ff000001e14742b */ /* 0x000fd00000000814 */
[----:B------:R-:W-:Y:S02]  /*1300*/  DFMA R10, R20, R10, 0.5 ;  /* 0x3fe00000140a742b */ /* 0x000fe4000000000a */
[----:B------:R-:W-:-:S08]  /*1310*/  DMUL R20, R18, R20 ;  /* 0x0000001412147228 */ /* 0x000fd00000000000 */
[----:B------:R-:W-:-:S08]  /*1320*/  DFMA R10, R10, R20, R18 ;  /* 0x000000140a0a722b */ /* 0x000fd00000000012 */
[----:B------:R-:W-:Y:S02]  /*1330*/  DMUL R24, R30, R10 ;  /* 0x0000000a1e187228 */ /* 0x000fe40000000000 */
[----:B------:R-:W-:Y:S02]  /*1340*/  VIADD R23, R11, 0xfff00000 ;  /* 0xfff000000b177836 */ /* 0x000fe40000000000 */
[----:B------:R-:W-:-:S04]  /*1350*/  IMAD.MOV.U32 R22, RZ, RZ, R10 ;  /* 0x000000ffff167224 */ /* 0x000fc800078e000a */
[----:B------:R-:W-:-:S08]  /*1360*/  DFMA R28, R24, -R24, R30 ;  /* 0x80000018181c722b */ /* 0x000fd0000000001e */
[----:B------:R-:W-:Y:S01]  /*1370*/  DFMA R20, R28, R22, R24 ;  /* 0x000000161c14722b */ /* 0x000fe20000000018 */
[----:B------:R-:W-:Y:S10]  /*1380*/  @!P1 BRA `(.L_x_11) ;  /* 0x0000000000109947 */ /* 0x000ff40003800000 */
[----:B------:R-:W-:Y:S01]  /*1390*/  IMAD.MOV.U32 R22, RZ, RZ, R10 ;  /* 0x000000ffff167224 */ /* 0x000fe200078e000a */
[----:B------:R-:W-:Y:S01]  /*13a0*/  MOV R10, 0x13d0 ;  /* 0x000013d0000a7802 */ /* 0x000fe20000000f00 */
[----:B------:R-:W-:-:S07]  /*13b0*/  IMAD.MOV.U32 R19, RZ, RZ, R31 ;  /* 0x000000ffff137224 */ /* 0x000fce00078e001f */
[----:B------:R-:W-:Y:S05]  /*13c0*/  CALL.REL.NOINC `($__internal_0_$__cuda_sm20_dsqrt_rn_f64_mediumpath_v1) ;  /* 0x0000000c008c7944 */ /* 0x000fea0003c00000 */
.L_x_11:
[----:B------:R-:W-:Y:S05]  /*13d0*/  BSYNC.RECONVERGENT B0 ;  /* 0x0000000000007941 */ /* 0x000fea0003800200 */
.L_x_10:
[----:B------:R-:W-:Y:S01]  /*13e0*/  SHF.R.U32.HI R10, RZ, 0x2, R15 ;  /* 0x00000002ff0a7819 */ /* 0x000fe2000001160f */
[----:B------:R-:W-:Y:S01]  /*13f0*/  IMAD.SHL.U32 R11, R2, 0x10, RZ ;  /* 0x00000010020b7824 */ /* 0x000fe200078e00ff */
[----:B------:R-:W-:Y:S01]  /*1400*/  SHF.R.U32.HI R19, RZ, 0x2, R16 ;  /* 0x00000002ff137819 */ /* 0x000fe20000011610 */
[----:B------:R-:W-:Y:S01]  /*1410*/  IMAD.MOV.U32 R22, RZ, RZ, 0x2f800000 ;  /* 0x2f800000ff167424 */ /* 0x000fe200078e00ff */
[----:B------:R-:W-:Y:S01]  /*1420*/  LOP3.LUT R10, R10, R15, RZ, 0x3c, !PT ;  /* 0x0000000f0a0a7212 */ /* 0x000fe200078e3cff */
[----:B------:R-:W-:Y:S01]  /*1430*/  DSETP.GTU.AND P1, PT, R20, 1, PT ;  /* 0x3ff000001400742a */ /* 0x000fe20003f2c000 */
[----:B------:R-:W-:Y:S01]  /*1440*/  LOP3.LUT R19, R19, R16, RZ, 0x3c, !PT ;  /* 0x0000001013137212 */ /* 0x000fe200078e3cff */
[----:B------:R-:W-:Y:S01]  /*1450*/  IMAD.MOV.U32 R20, RZ, RZ, 0x0 ;  /* 0x00000000ff147424 */ /* 0x000fe200078e00ff */
[----:B------:R-:W-:Y:S01]  /*1460*/  BSSY.RECONVERGENT B0, `(.L_x_12) ;  /* 0x000002b000007945 */ /* 0x000fe20003800200 */
[----:B------:R-:W-:Y:S02]  /*1470*/  IMAD.SHL.U32 R15, R10, 0x2, RZ ;  /* 0x000000020a0f7824 */ /* 0x000fe400078e00ff */
[----:B------:R-:W-:-:S02]  /*1480*/  IMAD.MOV.U32 R21, RZ, RZ, 0x3fd80000 ;  /* 0x3fd80000ff157424 */ /* 0x000fc400078e00ff */
[----:B------:R-:W-:Y:S01]  /*1490*/  VIADD R27, R26, 0x1 ;  /* 0x000000011a1b7836 */ /* 0x000fe20000000000 */
[----:B------:R-:W-:-:S04]  /*14a0*/  LOP3.LUT R11, R10, R15, R11, 0x96, !PT ;  /* 0x0000000f0a0b7212 */ /* 0x000fc800078e960b */
[----:B------:R-:W-:Y:S01]  /*14b0*/  LOP3.LUT R16, R11, R2, RZ, 0x3c, !PT ;  /* 0x000000020b107212 */ /* 0x000fe200078e3cff */
[----:B------:R-:W-:Y:S02]  /*14c0*/  IMAD.SHL.U32 R11, R19, 0x2, RZ ;  /* 0x00000002130b7824 */ /* 0x000fe400078e00ff */
[----:B------:R-:W-:Y:S02]  /*14d0*/  @P1 IMAD.MOV R27, RZ, RZ, R26 ;  /* 0x000000ffff1b1224 */ /* 0x000fe400078e021a */
[----:B------:R-:W-:-:S05]  /*14e0*/  IMAD.SHL.U32 R10, R16, 0x10, RZ ;  /* 0x00000010100a7824 */ /* 0x000fca00078e00ff */
[----:B------:R-:W-:-:S04]  /*14f0*/  LOP3.LUT R11, R19, R11, R10, 0x96, !PT ;  /* 0x0000000b130b7212 */ /* 0x000fc800078e960a */
        /* <DEDUP_REMOVED lines=8> */
[----:B------:R-:W1:Y:S01]  /*1580*/  F2F.F64.F32 R30, R10 ;  /* 0x0000000a001e7310 */ /* 0x000e620000201800 */
[----:B0-----:R-:W-:-:S08]  /*1590*/  DMUL R18, R18, R18 ;  /* 0x0000001212127228 */ /* 0x001fd00000000000 */
[----:B-1----:R-:W-:-:S06]  /*15a0*/  DFMA R30, R30, R30, R18 ;  /* 0x0000001e1e1e722b */ /* 0x002fcc0000000012 */
        /* <DEDUP_REMOVED lines=16> */
[----:B------:R-:W-:Y:S02]  /*16b0*/  IMAD.MOV.U32 R19, RZ, RZ, R31 ;  /* 0x000000ffff137224 */ /* 0x000fe400078e001f */
[----:B------:R-:W-:Y:S02]  /*16c0*/  IMAD.MOV.U32 R24, RZ, RZ, R20 ;  /* 0x000000ffff187224 */ /* 0x000fe400078e0014 */
[----:B------:R-:W-:-:S07]  /*16d0*/  IMAD.MOV.U32 R25, RZ, RZ, R21 ;  /* 0x000000ffff197224 */ /* 0x000fce00078e0015 */
[----:B------:R-:W-:Y:S05]  /*16e0*/  CALL.REL.NOINC `($__internal_0_$__cuda_sm20_dsqrt_rn_f64_mediumpath_v1) ;  /* 0x0000000800c47944 */ /* 0x000fea0003c00000 */
[----:B------:R-:W-:Y:S02]  /*16f0*/  IMAD.MOV.U32 R24, RZ, RZ, R20 ;  /* 0x000000ffff187224 */ /* 0x000fe400078e0014 */
[----:B------:R-:W-:-:S07]  /*1700*/  IMAD.MOV.U32 R25, RZ, RZ, R21 ;  /* 0x000000ffff197224 */ /* 0x000fce00078e0015 */
.L_x_13:
[----:B------:R-:W-:Y:S05]  /*1710*/  BSYNC.RECONVERGENT B0 ;  /* 0x0000000000007941 */ /* 0x000fea0003800200 */
.L_x_12:
[----:B------:R-:W-:Y:S01]  /*1720*/  SHF.R.U32.HI R10, RZ, 0x2, R17 ;  /* 0x00000002ff0a7819 */ /* 0x000fe20000011611 */
[----:B------:R-:W-:Y:S01]  /*1730*/  IMAD.SHL.U32 R15, R11, 0x10, RZ ;  /* 0x000000100b0f7824 */ /* 0x000fe200078e00ff */
[----:B------:R-:W-:Y:S01]  /*1740*/  SHF.R.U32.HI R19, RZ, 0x2, R14 ;  /* 0x00000002ff137819 */ /* 0x000fe2000001160e */
[----:B------:R-:W-:Y:S01]  /*1750*/  IMAD.MOV.U32 R20, RZ, RZ, 0x2f800000 ;  /* 0x2f800000ff147424 */ /* 0x000fe200078e00ff */
[----:B------:R-:W-:Y:S01]  /*1760*/  LOP3.LUT R10, R10, R17, RZ, 0x3c, !PT ;  /* 0x000000110a0a7212 */ /* 0x000fe200078e3cff */
[----:B------:R-:W-:Y:S01]  /*1770*/  IMAD.MOV.U32 R32, RZ, RZ, 0x0 ;  /* 0x00000000ff207424 */ /* 0x000fe200078e00ff */
[----:B------:R-:W-:Y:S01]  /*1780*/  LOP3.LUT R19, R19, R14, RZ, 0x3c, !PT ;  /* 0x0000000e13137212 */ /* 0x000fe200078e3cff */
[----:B------:R-:W-:Y:S01]  /*1790*/  IMAD.MOV.U32 R33, RZ, RZ, 0x3fd80000 ;  /* 0x3fd80000ff217424 */ /* 0x000fe200078e00ff */
[----:B------:R-:W-:Y:S01]  /*17a0*/  DSETP.GTU.AND P1, PT, R24, 1, PT ;  /* 0x3ff000001800742a */ /* 0x000fe20003f2c000 */
[----:B------:R-:W-:Y:S01]  /*17b0*/  IMAD.SHL.U32 R17, R10, 0x2, RZ ;  /* 0x000000020a117824 */ /* 0x000fe200078e00ff */
[----:B------:R-:W-:Y:S01]  /*17c0*/  BSSY.RECONVERGENT B0, `(.L_x_14) ;  /* 0x0000025000007945 */ /* 0x000fe20003800200 */
[----:B------:R-:W-:-:S03]  /*17d0*/  VIADD R26, R27, 0x1 ;  /* 0x000000011b1a7836 */ /* 0x000fc60000000000 */
[----:B------:R-:W-:Y:S01]  /*17e0*/  LOP3.LUT R10, R10, R17, R15, 0x96, !PT ;  /* 0x000000110a0a7212 */ /* 0x000fe200078e960f */
[----:B------:R-:W-:-:S03]  /*17f0*/  IMAD.SHL.U32 R15, R19, 0x2, RZ ;  /* 0x00000002130f7824 */ /* 0x000fc600078e00ff */
[----:B------:R-:W-:-:S04]  /*1800*/  LOP3.LUT R14, R10, R11, RZ, 0x3c, !PT ;  /* 0x0000000b0a0e7212 */ /* 0x000fc800078e3cff */
        /* <DEDUP_REMOVED lines=32> */
.L_x_15:
[----:B------:R-:W-:Y:S05]  /*1a10*/  BSYNC.RECONVERGENT B0 ;  /* 0x0000000000007941 */ /* 0x000fea0003800200 */
.L_x_14:
[----:B------:R-:W-:Y:S01]  /*1a20*/  SHF.R.U32.HI R17, RZ, 0x2, R2 ;  /* 0x00000002ff117819 */ /* 0x000fe20000011602 */
[----:B------:R-:W-:Y:S01]  /*1a30*/  IMAD.MOV.U32 R32, RZ, RZ, 0x0 ;  /* 0x00000000ff207424 */ /* 0x000fe200078e00ff */
[----:B------:R-:W-:Y:S01]  /*1a40*/  SHF.R.U32.HI R19, RZ, 0x2, R16 ;  /* 0x00000002ff137819 */ /* 0x000fe20000011610 */
[----:B------:R-:W-:Y:S01]  /*1a50*/  IMAD.MOV.U32 R33, RZ, RZ, 0x3fd80000 ;  /* 0x3fd80000ff217424 */ /* 0x000fe200078e00ff */
[----:B------:R-:W-:Y:S01]  /*1a60*/  LOP3.LUT R17, R17, R2, RZ, 0x3c, !PT ;  /* 0x0000000211117212 */ /* 0x000fe200078e3cff */
[----:B------:R-:W-:Y:S01]  /*1a70*/  IMAD.SHL.U32 R2, R15, 0x10, RZ ;  /* 0x000000100f027824 */ /* 0x000fe200078e00ff */
[----:B------:R-:W-:Y:S01]  /*1a80*/  LOP3.LUT R19, R19, R16, RZ, 0x3c, !PT ;  /* 0x0000001013137212 */ /* 0x000fe200078e3cff */
[----:B------:R-:W-:Y:S01]  /*1a90*/  DSETP.GTU.AND P1, PT, R20, 1, PT ;  /* 0x3ff000001400742a */ /* 0x000fe20003f2c000 */
[----:B------:R-:W-:Y:S01]  /*1aa0*/  BSSY.RECONVERGENT B0, `(.L_x_16) ;  /* 0x0000027000007945 */ /* 0x000fe20003800200 */
[----:B------:R-:W-:-:S05]  /*1ab0*/  IMAD.SHL.U32 R10, R17, 0x2, RZ ;  /* 0x00000002110a7824 */ /* 0x000fca00078e00ff */
[----:B------:R-:W-:Y:S01]  /*1ac0*/  LOP3.LUT R2, R17, R10, R2, 0x96, !PT ;  /* 0x0000000a11027212 */ /* 0x000fe200078e9602 */
[----:B------:R-:W-:-:S03]  /*1ad0*/  IMAD.SHL.U32 R10, R19, 0x2, RZ ;  /* 0x00000002130a7824 */ /* 0x000fc600078e00ff */
[----:B------:R-:W-:-:S04]  /*1ae0*/  LOP3.LUT R16, R2, R15, RZ, 0x3c, !PT ;  /* 0x0000000f02107212 */ /* 0x000fc800078e3cff */
[----:B------:R-:W-:Y:S01]  /*1af0*/  IADD3 R5, PT, PT, R5, 0x26b663, R16 ;  /* 0x0026b66305057810 */ /* 0x000fe20007ffe010 */
[----:B------:R-:W-:-:S03]  /*1b00*/  IMAD.SHL.U32 R2, R16, 0x10, RZ ;  /* 0x0000001010027824 */ /* 0x000fc600078e00ff */
[----:B------:R-:W-:Y:S02]  /*1b10*/  I2FP.F32.U32 R5, R5 ;  /* 0x0000000500057245 */ /* 0x000fe40000201000 */
[----:B------:R-:W-:Y:S01]  /*1b20*/  LOP3.LUT R17, R19, R10, R2, 0x96, !PT ;  /* 0x0000000a13117212 */ /* 0x000fe200078e9602 */
[----:B------:R-:W-:-:S03]  /*1b30*/  IMAD.MOV.U32 R10, RZ, RZ, 0x2f800000 ;  /* 0x2f800000ff0a7424 */ /* 0x000fc600078e00ff */
[----:B------:R-:W-:Y:S01]  /*1b40*/  LOP3.LUT R17, R17, R16, RZ, 0x3c, !PT ;  /* 0x0000001011117212 */ /* 0x000fe200078e3cff */
[----:B------:R-:W-:-:S04]  /*1b50*/  FFMA R5, R5, R10, 1.1641532182693481445e-10 ;  /* 0x2f00000005057423 */ /* 0x000fc8000000000a */
[----:B------:R-:W-:Y:S01]  /*1b60*/  IMAD.IADD R2, R6, 0x1, R17 ;  /* 0x0000000106027824 */ /* 0x000fe200078e0211 */
[----:B------:R-:W-:Y:S04]  /*1b70*/  F2F.F64.F32 R30, R5 ;  /* 0x00000005001e7310 */ /* 0x000fe80000201800 */
[----:B------:R-:W-:-:S05]  /*1b80*/  I2FP.F32.U32 R2, R2 ;  /* 0x0000000200027245 */ /* 0x000fca0000201000 */
[----:B------:R-:W-:-:S04]  /*1b90*/  FFMA R2, R2, R10, 1.1641532182693481445e-10 ;  /* 0x2f00000002027423 */ /* 0x000fc8000000000a */
[----:B------:R0:W1:Y:S02]  /*1ba0*/  F2F.F64.F32 R18, R2 ;  /* 0x0000000200127310 */ /* 0x0000640000201800 */
[----:B0-----:R-:W-:Y:S02]  /*1bb0*/  VIADD R2, R26, 0x1 ;  /* 0x000000011a027836 */ /* 0x001fe40000000000 */
[----:B------:R-:W-:Y:S01]  /*1bc0*/  @P1 IMAD.MOV R2, RZ, RZ, R26 ;  /* 0x000000ffff021224 */ /* 0x000fe200078e021a */
[----:B-1----:R-:W-:-:S08]  /*1bd0*/  DMUL R18, R18, R18 ;  /* 0x0000001212127228 */ /* 0x002fd00000000000 */
[----:B------:R-:W-:-:S06]  /*1be0*/  DFMA R30, R30, R30, R18 ;  /* 0x0000001e1e1e722b */ /* 0x000fcc0000000012 */
        /* <DEDUP_REMOVED lines=18> */
.L_x_17:
[----:B------:R-:W-:Y:S05]  /*1d10*/  BSYNC.RECONVERGENT B0 ;  /* 0x0000000000007941 */ /* 0x000fea0003800200 */
.L_x_16:
[----:B------:R-:W-:Y:S01]  /*1d20*/  DSETP.GTU.AND P1, PT, R20, 1, PT ;  /* 0x3ff000001400742a */ /* 0x000fe20003f2c000 */
[----:B------:R-:W-:Y:S02]  /*1d30*/  VIADD R26, R2, 0x1 ;  /* 0x00000001021a7836 */ /* 0x000fe40000000000 */
[----:B------:R-:W-:-:S11]  /*1d40*/  VIADD R27, R6, 0x2c3e28 ;  /* 0x002c3e28061b7836 */ /* 0x000fd60000000000 */
[----:B------:R-:W-:Y:S01]  /*1d50*/  @P1 IMAD.MOV R26, RZ, RZ, R2 ;  /* 0x000000ffff1a1224 */ /* 0x000fe200078e0202 */
[----:B------:R-:W-:Y:S06]  /*1d60*/  @P0 BRA `(.L_x_18) ;  /* 0xfffffff000d80947 */ /* 0x000fec000383ffff */
.L_x_9:
[----:B------:R-:W-:-:S13]  /*1d70*/  ISETP.NE.AND P0, PT, R7, RZ, PT ;  /* 0x000000ff0700720c */ /* 0x000fda0003f05270 */
[----:B------:R-:W-:Y:S05]  /*1d80*/  @!P0 BRA `(.L_x_19) ;  /* 0x0000000000f88947 */ /* 0x000fea0003800000 */
[----:B------:R-:W-:Y:S02]  /*1d90*/  VIADD R2, R6, 0xb0f8a ;  /* 0x000b0f8a06027836 */ /* 0x000fe40000000000 */
[----:B------:R-:W-:-:S07]  /*1da0*/  IMAD.MOV R7, RZ, RZ, -R7 ;  /* 0x000000ffff077224 */ /* 0x000fce00078e0a07 */
.L_x_22:
[----:B------:R-:W-:Y:S01]  /*1db0*/  SHF.R.U32.HI R4, RZ, 0x2, R11 ;  /* 0x00000002ff047819 */ /* 0x000fe2000001160b */
[----:B------:R-:W-:Y:S01]  /*1dc0*/  IMAD.SHL.U32 R5, R17, 0x10, RZ ;  /* 0x0000001011057824 */ /* 0x000fe200078e00ff */
[----:B------:R-:W-:Y:S01]  /*1dd0*/  BSSY.RECONVERGENT B0, `(.L_x_20) ;  /* 0x0000031000007945 */ /* 0x000fe20003800200 */
[----:B------:R-:W-:Y:S01]  /*1de0*/  IMAD.MOV.U32 R20, RZ, RZ, 0x0 ;  /* 0x00000000ff147424 */ /* 0x000fe200078e00ff */
[----:B------:R-:W-:Y:S01]  /*1df0*/  LOP3.LUT R4, R4, R11, RZ, 0x3c, !PT ;  /* 0x0000000b04047212 */ /* 0x000fe200078e3cff */
[----:B------:R-:W-:Y:S01]  /*1e00*/  IMAD.MOV.U32 R21, RZ, RZ, 0x3fd80000 ;  /* 0x3fd80000ff157424 */ /* 0x000fe200078e00ff */
[----:B0-----:R-:W-:-:S03]  /*1e10*/  SHF.R.U32.HI R11, RZ, 0x2, R14 ;  /* 0x00000002ff0b7819 */ /* 0x001fc6000001160e */
[----:B------:R-:W-:Y:S01]  /*1e20*/  IMAD.SHL.U32 R6, R4, 0x2, RZ ;  /* 0x0000000204067824 */ /* 0x000fe200078e00ff */
[----:B------:R-:W-:Y:S01]  /*1e30*/  LOP3.LUT R11, R11, R14, RZ, 0x3c, !PT ;  /* 0x0000000e0b0b7212 */ /* 0x000fe200078e3cff */
[----:B------:R-:W-:-:S03]  /*1e40*/  IMAD.MOV.U32 R14, RZ, RZ, R16 ;  /* 0x000000ffff0e7224 */ /* 0x000fc600078e0010 */
[----:B------:R-:W-:Y:S01]  /*1e50*/  LOP3.LUT R6, R4, R6, R5, 0x96, !PT ;  /* 0x0000000604067212 */ /* 0x000fe200078e9605 */
[----:B------:R-:W-:-:S03]  /*1e60*/  IMAD.SHL.U32 R5, R11, 0x2, RZ ;  /* 0x000000020b057824 */ /* 0x000fc600078e00ff */
[----:B------:R-:W-:-:S05]  /*1e70*/  LOP3.LUT R27, R6, R17, RZ, 0x3c, !PT ;  /* 0x00000011061b7212 */ /* 0x000fca00078e3cff */
[----:B------:R-:W-:Y:S02]  /*1e80*/  IMAD.SHL.U32 R4, R27, 0x10, RZ ;  /* 0x000000101b047824 */ /* 0x000fe400078e00ff */
[----:B------:R-:W-:-:S03]  /*1e90*/  IMAD.MOV.U32 R16, RZ, RZ, R27 ;  /* 0x000000ffff107224 */ /* 0x000fc600078e001b */
[----:B------:R-:W-:Y:S01]  /*1ea0*/  LOP3.LUT R4, R11, R5, R4, 0x96, !PT ;  /* 0x000000050b047212 */ /* 0x000fe200078e9604 */
[----:B------:R-:W-:-:S03]  /*1eb0*/  IMAD.MOV.U32 R11, RZ, RZ, 0x2f800000 ;  /* 0x2f800000ff0b7424 */ /* 0x000fc600078e00ff */
[----:B------:R-:W-:-:S05]  /*1ec0*/  LOP3.LUT R33, R4, R27, RZ, 0x3c, !PT ;  /* 0x0000001b04217212 */ /* 0x000fca00078e3cff */
[----:B------:R-:W-:-:S05]  /*1ed0*/  IMAD.IADD R4, R33, 0x1, R2 ;  /* 0x0000000121047824 */ /* 0x000fca00078e0202 */
[----:B------:R-:W-:Y:S02]  /*1ee0*/  I2FP.F32.U32 R5, R4 ;  /* 0x0000000400057245 */ /* 0x000fe40000201000 */
[----:B------:R-:W-:-:S03]  /*1ef0*/  IADD3 R4, PT, PT, R2, -0x587c5, R27 ;  /* 0xfffa783b02047810 */ /* 0x000fc60007ffe01b */
[----:B------:R-:W-:Y:S01]  /*1f00*/  FFMA R10, R5, R11, 1.1641532182693481445e-10 ;  /* 0x2f000000050a7423 */ /* 0x000fe2000000000b */
[----:B------:R-:W-:-:S03]  /*1f10*/  I2FP.F32.U32 R6, R4 ;  /* 0x0000000400067245 */ /* 0x000fc60000201000 */
[----:B------:R-:W0:Y:S02]  /*1f20*/  F2F.F64.F32 R4, R10 ;  /* 0x0000000a00047310 */ /* 0x000e240000201800 */
[----:B------:R-:W-:Y:S01]  /*1f30*/  FFMA R6, R6, R11, 1.1641532182693481445e-10 ;  /* 0x2f00000006067423 */ /* 0x000fe2000000000b */
[----:B------:R-:W-:Y:S02]  /*1f40*/  IMAD.MOV.U32 R11, RZ, RZ, R15 ;  /* 0x000000ffff0b7224 */ /* 0x000fe400078e000f */
[----:B------:R-:W-:Y:S02]  /*1f50*/  IMAD.MOV.U32 R15, RZ, RZ, R17 ;  /* 0x000000ffff0f7224 */ /* 0x000fe400078e0011 */
[----:B------:R-:W-:Y:S01]  /*1f60*/  IMAD.MOV.U32 R17, RZ, RZ, R33 ;  /* 0x000000ffff117224 */ /* 0x000fe200078e0021 */
        /* <DEDUP_REMOVED lines=21> */
[----:B------:R-:W-:Y:S02]  /*20c0*/  IMAD.MOV.U32 R4, RZ, RZ, R20 ;  /* 0x000000ffff047224 */ /* 0x000fe400078e0014 */
[----:B------:R-:W-:-:S07]  /*20d0*/  IMAD.MOV.U32 R5, RZ, RZ, R21 ;  /* 0x000000ffff057224 */ /* 0x000fce00078e0015 */
.L_x_21:
[----:B------:R-:W-:Y:S05]  /*20e0*/  BSYNC.RECONVERGENT B0 ;  /* 0x0000000000007941 */ /* 0x000fea0003800200 */
.L_x_20:
[----:B------:R-:W-:Y:S01]  /*20f0*/  VIADD R7, R7, 0x1 ;  /* 0x0000000107077836 */ /* 0x000fe20000000000 */
[----:B------:R-:W-:Y:S01]  /*2100*/  DSETP.GTU.AND P0, PT, R4, 1, PT ;  /* 0x3ff000000400742a */ /* 0x000fe20003f0c000 */
[----:B------:R-:W-:Y:S02]  /*2110*/  VIADD R2, R2, 0xb0f8a ;  /* 0x000b0f8a02027836 */ /* 0x000fe40000000000 */
[----:B------:R-:W-:Y:S01]  /*2120*/  VIADD R4, R26, 0x1 ;  /* 0x000000011a047836 */ /* 0x000fe20000000000 */
[----:B------:R-:W-:-:S10]  /*2130*/  ISETP.NE.AND P1, PT, R7, RZ, PT ;  /* 0x000000ff0700720c */ /* 0x000fd40003f25270 */
[----:B------:R-:W-:-:S04]  /*2140*/  @P0 IMAD.MOV R4, RZ, RZ, R26 ;  /* 0x000000ffff040224 */ /* 0x000fc800078e021a */
[----:B------:R-:W-:Y:S01]  /*2150*/  IMAD.MOV.U32 R26, RZ, RZ, R4 ;  /* 0x000000ffff1a7224 */ /* 0x000fe200078e0004 */
[----:B------:R-:W-:Y:S06]  /*2160*/  @P1 BRA `(.L_x_22) ;  /* 0xfffffffc00101947 */ /* 0x000fec000383ffff */
.L_x_19:
[----:B0-----:R-:W-:Y:S01]  /*2170*/  IMAD R10, R9, 0xb0f8a, R8 ;  /* 0x000b0f8a090a7824 */ /* 0x001fe200078e0208 */
[----:B------:R1:W-:Y:S04]  /*2180*/  STG.E.64 desc[UR4][R12.64+0x8], R14 ;  /* 0x0000080e0c007986 */ /* 0x0003e8000c101b04 */
[----:B------:R1:W-:Y:S04]  /*2190*/  STG.E.64 desc[UR4][R12.64+0x10], R16 ;  /* 0x000010100c007986 */ /* 0x0003e8000c101b04 */
[----:B------:R1:W-:Y:S02]  /*21a0*/  STG.E.64 desc[UR4][R12.64], R10 ;  /* 0x0000000a0c007986 */ /* 0x0003e4000c101b04 */
.L_x_8:
[----:B------:R-:W2:Y:S02]  /*21b0*/  LDCU.64 UR6, c[0x0][0x390] ;  /* 0x00007200ff0677ac */ /* 0x000ea40008000a00 */
[----:B--2---:R-:W-:-:S04]  /*21c0*/  LEA R2, P0, R3, UR6, 0x2 ;  /* 0x0000000603027c11 */ /* 0x004fc8000f8010ff */
[----:B------:R-:W-:-:S05]  /*21d0*/  LEA.HI.X R3, R3, UR7, R0, 0x2, P0 ;  /* 0x0000000703037c11 */ /* 0x000fca00080f1400 */
[----:B------:R-:W-:Y:S01]  /*21e0*/  STG.E desc[UR4][R2.64], R26 ;  /* 0x0000001a02007986 */ /* 0x000fe2000c101904 */
[----:B------:R-:W-:Y:S05]  /*21f0*/  EXIT ;  /* 0x000000000000794d */ /* 0x000fea0003800000 */
        .weak           $__internal_0_$__cuda_sm20_dsqrt_rn_f64_mediumpath_v1
        .type           $__internal_0_$__cuda_sm20_dsqrt_rn_f64_mediumpath_v1,@function
        .size           $__internal_0_$__cuda_sm20_dsqrt_rn_f64_mediumpath_v1,(.L_x_28 - $__internal_0_$__cuda_sm20_dsqrt_rn_f64_mediumpath_v1)
$__internal_0_$__cuda_sm20_dsqrt_rn_f64_mediumpath_v1:
[----:B------:R-:W-:Y:S01]  /*2200*/  ISETP.GE.U32.AND P1, PT, R18, -0x3400000, PT ;  /* 0xfcc000001200780c */ /* 0x000fe20003f26070 */
[----:B------:R-:W-:Y:S01]  /*2210*/  BSSY.RECONVERGENT B1, `(.L_x_23) ;  /* 0x0000026000017945 */ /* 0x000fe20003800200 */
[----:B------:R-:W-:Y:S02]  /*2220*/  IMAD.MOV.U32 R18, RZ, RZ, R30 ;  /* 0x000000ffff127224 */ /* 0x000fe400078e001e */
[----:B------:R-:W-:Y:S02]  /*2230*/  IMAD.MOV.U32 R20, RZ, RZ, R28 ;  /* 0x000000ffff147224 */ /* 0x000fe400078e001c */
[----:B------:R-:W-:-:S07]  /*2240*/  IMAD.MOV.U32 R21, RZ, RZ, R29 ;  /* 0x000000ffff157224 */ /* 0x000fce00078e001d */
[----:B------:R-:W-:Y:S05]  /*2250*/  @!P1 BRA `(.L_x_24) ;  /* 0x0000000000209947 */ /* 0x000fea0003800000 */
[----:B------:R-:W-:-:S10]  /*2260*/  DFMA.RM R22, R20, R22, R24 ;  /* 0x000000161416722b */ /* 0x000fd40000004018 */
[----:B------:R-:W-:-:S05]  /*2270*/  IADD3 R20, P1, PT, R22, 0x1, RZ ;  /* 0x0000000116147810 */ /* 0x000fca0007f3e0ff */
[----:B------:R-:W-:-:S06]  /*2280*/  IMAD.X R21, RZ, RZ, R23, P1 ;  /* 0x000000ffff157224 */ /* 0x000fcc00008e0617 */
[----:B------:R-:W-:-:S08]  /*2290*/  DFMA.RP R18, -R22, R20, R18 ;  /* 0x000000141612722b */ /* 0x000fd00000008112 */
[----:B------:R-:W-:-:S06]  /*22a0*/  DSETP.GT.AND P1, PT, R18, RZ, PT ;  /* 0x000000ff1200722a */ /* 0x000fcc0003f24000 */
[----:B------:R-:W-:Y:S02]  /*22b0*/  FSEL R20, R20, R22, P1 ;  /* 0x0000001614147208 */ /* 0x000fe40000800000 */
[----:B------:R-:W-:Y:S01]  /*22c0*/  FSEL R21, R21, R23, P1 ;  /* 0x0000001715157208 */ /* 0x000fe20000800000 */
[----:B------:R-:W-:Y:S06]  /*22d0*/  BRA `(.L_x_25) ;  /* 0x0000000000647947 */ /* 0x000fec0003800000 */
.L_x_24:
[----:B------:R-:W-:-:S14]  /*22e0*/  DSETP.NE.AND P1, PT, R18, RZ, PT ;  /* 0x000000ff1200722a */ /* 0x000fdc0003f25000 */
[----:B------:R-:W-:Y:S05]  /*22f0*/  @!P1 BRA `(.L_x_26) ;  /* 0x0000000000589947 */ /* 0x000fea0003800000 */
[----:B------:R-:W-:-:S13]  /*2300*/  ISETP.GE.AND P1, PT, R19, RZ, PT ;  /* 0x000000ff1300720c */ /* 0x000fda0003f26270 */
[----:B------:R-:W-:Y:S02]  /*2310*/  @!P1 IMAD.MOV.U32 R20, RZ, RZ, 0x0 ;  /* 0x00000000ff149424 */ /* 0x000fe400078e00ff */
[----:B------:R-:W-:Y:S01]  /*2320*/  @!P1 IMAD.MOV.U32 R21, RZ, RZ, -0x80000 ;  /* 0xfff80000ff159424 */ /* 0x000fe200078e00ff */
[----:B------:R-:W-:Y:S06]  /*2330*/  @!P1 BRA `(.L_x_25) ;  /* 0x00000000004c9947 */ /* 0x000fec0003800000 */
[----:B------:R-:W-:-:S13]  /*2340*/  ISETP.GT.AND P1, PT, R19, 0x7fefffff, PT ;  /* 0x7fefffff1300780c */ /* 0x000fda0003f24270 */
[----:B------:R-:W-:Y:S05]  /*2350*/  @P1 BRA `(.L_x_26) ;  /* 0x0000000000401947 */ /* 0x000fea0003800000 */
[----:B------:R-:W-:Y:S01]  /*2360*/  DMUL R18, R18, 8.11296384146066816958e+31 ;  /* 0x4690000012127828 */ /* 0x000fe20000000000 */
[----:B------:R-:W-:Y:S02]  /*2370*/  IMAD.MOV.U32 R20, RZ, RZ, RZ ;  /* 0x000000ffff147224 */ /* 0x000fe400078e00ff */
[----:B------:R-:W-:Y:S02]  /*2380*/  IMAD.MOV.U32 R24, RZ, RZ, 0x0 ;  /* 0x00000000ff187424 */ /* 0x000fe400078e00ff */
[----:B------:R-:W-:Y:S01]  /*2390*/  IMAD.MOV.U32 R25, RZ, RZ, 0x3fd80000 ;  /* 0x3fd80000ff197424 */ /* 0x000fe200078e00ff */
[----:B------:R-:W0:Y:S02]  /*23a0*/  MUFU.RSQ64H R21, R19 ;  /* 0x0000001300157308 */ /* 0x000e240000001c00 */
[----:B0-----:R-:W-:-:S08]  /*23b0*/  DMUL R22, R20, R20 ;  /* 0x0000001414167228 */ /* 0x001fd00000000000 */
[----:B------:R-:W-:-:S08]  /*23c0*/  DFMA R22, R18, -R22, 1 ;  /* 0x3ff000001216742b */ /* 0x000fd00000000816 */
[----:B------:R-:W-:Y:S02]  /*23d0*/  DFMA R24, R22, R24, 0.5 ;  /* 0x3fe000001618742b */ /* 0x000fe40000000018 */
[----:B------:R-:W-:-:S08]  /*23e0*/  DMUL R22, R20, R22 ;  /* 0x0000001614167228 */ /* 0x000fd00000000000 */
[----:B------:R-:W-:-:S08]  /*23f0*/  DFMA R22, R24, R22, R20 ;  /* 0x000000161816722b */ /* 0x000fd00000000014 */
[----:B------:R-:W-:Y:S02]  /*2400*/  DMUL R20, R18, R22 ;  /* 0x0000001612147228 */ /* 0x000fe40000000000 */
[----:B------:R-:W-:-:S06]  /*2410*/  VIADD R23, R23, 0xfff00000 ;  /* 0xfff0000017177836 */ /* 0x000fcc0000000000 */
[----:B------:R-:W-:-:S08]  /*2420*/  DFMA R24, R20, -R20, R18 ;  /* 0x800000141418722b */ /* 0x000fd00000000012 */
[----:B------:R-:W-:-:S10]  /*2430*/  DFMA R20, R22, R24, R20 ;  /* 0x000000181614722b */ /* 0x000fd40000000014 */
[----:B------:R-:W-:Y:S01]  /*2440*/  VIADD R21, R21, 0xfcb00000 ;  /* 0xfcb0000015157836 */ /* 0x000fe20000000000 */
[----:B------:R-:W-:Y:S06]  /*2450*/  BRA `(.L_x_25) ;  /* 0x0000000000047947 */ /* 0x000fec0003800000 */
.L_x_26:
[----:B------:R-:W-:-:S11]  /*2460*/  DADD R20, R18, R18 ;  /* 0x0000000012147229 */ /* 0x000fd60000000012 */
.L_x_25:
[----:B------:R-:W-:Y:S05]  /*2470*/  BSYNC.RECONVERGENT B1 ;  /* 0x0000000000017941 */ /* 0x000fea0003800200 */
.L_x_23:
[----:B------:R-:W-:Y:S02]  /*2480*/  IMAD.MOV.U32 R18, RZ, RZ, R10 ;  /* 0x000000ffff127224 */ /* 0x000fe400078e000a */
[----:B------:R-:W-:-:S04]  /*2490*/  IMAD.MOV.U32 R19, RZ, RZ, 0x0 ;  /* 0x00000000ff137424 */ /* 0x000fc800078e00ff */
[----:B------:R-:W-:Y:S05]  /*24a0*/  RET.REL.NODEC R18 `(_Z8piKernelmiPiP17curandStateXORWOW) ;  /* 0xffffffd812d47950 */ /* 0x000fea0003c3ffff */
.L_x_27:
[----:B------:R-:W-:-:S00]  /*24b0*/  BRA `(.L_x_27) ;  /* 0xfffffffc00fc7947 */ /* 0x000fc0000383ffff */
[----:B------:R-:W-:-:S00]  /*24c0*/  NOP ;  /* 0x0000000000007918 */ /* 0x000fc00000000000 */
        /* <DEDUP_REMOVED lines=11> */
.L_x_28:


//--------------------- .nv.global.init           --------------------------
	.section	.nv.global.init,"aw",@progbits
	.align	4
.nv.global.init:
	.type		mrg32k3aM1SubSeq,@object
	.size		mrg32k3aM1SubSeq,(mrg32k3aM2SubSeq - mrg32k3aM1SubSeq)
mrg32k3aM1SubSeq:
        /*0000*/ 	.byte	0x0b, 0xcc, 0xee, 0x04, 0x73, 0x29, 0x8b, 0x6f, 0xf6, 0x53, 0x03, 0xf6, 0x23, 0xf6, 0xea, 0xda
        /* <DEDUP_REMOVED lines=125> */
	.type		mrg32k3aM2SubSeq,@object
	.size		mrg32k3aM2SubSeq,(mrg32k3aM1 - mrg32k3aM2SubSeq)
mrg32k3aM2SubSeq:
        /* <DEDUP_REMOVED lines=126> */
	.type		mrg32k3aM1,@object
	.size		mrg32k3aM1,(mrg32k3aM1Seq - mrg32k3aM1)
mrg32k3aM1:
        /* <DEDUP_REMOVED lines=144> */
	.type		mrg32k3aM1Seq,@object
	.size		mrg32k3aM1Seq,(mrg32k3aM2 - mrg32k3aM1Seq)
mrg32k3aM1Seq:
        /* <DEDUP_REMOVED lines=144> */
	.type		mrg32k3aM2,@object
	.size		mrg32k3aM2,(mrg32k3aM2Seq - mrg32k3aM2)
mrg32k3aM2:
        /* <DEDUP_REMOVED lines=144> */
	.type		mrg32k3aM2Seq,@object
	.size		mrg32k3aM2Seq,(precalc_xorwow_matrix - mrg32k3aM2Seq)
mrg32k3aM2Seq:
        /* <DEDUP_REMOVED lines=144> */
	.type		precalc_xorwow_matrix,@object
	.size		precalc_xorwow_matrix,(precalc_xorwow_offset_matrix - precalc_xorwow_matrix)
precalc_xorwow_matrix:
        /* <DEDUP_REMOVED lines=6400> */
	.type		precalc_xorwow_offset_matrix,@object
	.size		precalc_xorwow_offset_matrix,(.L_1 - precalc_xorwow_offset_matrix)
precalc_xorwow_offset_matrix:
        /* <DEDUP_REMOVED lines=6400> */
.L_1:


//--------------------- .nv.shared.reserved.0     --------------------------
	.section	.nv.shared.reserved.0,"aw",@nobits
	.weak		__nv_reservedSMEM_offset_0_alias
	.size		__nv_reservedSMEM_offset_0_alias, 0, 64
	.other		__nv_reservedSMEM_offset_0_alias,@"STO_CUDA_RESERVED_SHARED STV_DEFAULT"
__nv_reservedSMEM_offset_0_alias:
	.zero		0
	.zero		64


//--------------------- .nv.constant0._Z8piKernelmiPiP17curandStateXORWOW --------------------------
	.section	.nv.constant0._Z8piKernelmiPiP17curandStateXORWOW,"a",@progbits
	.sectionflags	@""
	.align	4
.nv.constant0._Z8piKernelmiPiP17curandStateXORWOW:
	.zero		928


//--------------------- SYMBOLS --------------------------

	.type		.nv.reservedSmem.offset0,@object
	.size		.nv.reservedSmem.offset0,0x4
